//
// Generated by NVIDIA NVVM Compiler
//
// Compiler Build ID: CL-36424714
// Cuda compilation tools, release 13.0, V13.0.88
// Based on NVVM 20.0.0
//

.version 9.0
.target sm_100
.address_size 64

	// .globl	_Z12travelkernelP3CarPiii
.extern .func  (.param .b32 func_retval0) vprintf
(
	.param .b64 vprintf_param_0,
	.param .b64 vprintf_param_1
)
;
.global .align 1 .b8 _ZN34_INTERNAL_1ebb73a2_4_k_cu_55ad14d54cuda3std3__45__cpo5beginE[1];
.global .align 1 .b8 _ZN34_INTERNAL_1ebb73a2_4_k_cu_55ad14d54cuda3std3__45__cpo3endE[1];
.global .align 1 .b8 _ZN34_INTERNAL_1ebb73a2_4_k_cu_55ad14d54cuda3std3__45__cpo6cbeginE[1];
.global .align 1 .b8 _ZN34_INTERNAL_1ebb73a2_4_k_cu_55ad14d54cuda3std3__45__cpo4cendE[1];
.global .align 1 .b8 _ZN34_INTERNAL_1ebb73a2_4_k_cu_55ad14d54cuda3std3__45__cpo6rbeginE[1];
.global .align 1 .b8 _ZN34_INTERNAL_1ebb73a2_4_k_cu_55ad14d54cuda3std3__45__cpo4rendE[1];
.global .align 1 .b8 _ZN34_INTERNAL_1ebb73a2_4_k_cu_55ad14d54cuda3std3__45__cpo7crbeginE[1];
.global .align 1 .b8 _ZN34_INTERNAL_1ebb73a2_4_k_cu_55ad14d54cuda3std3__45__cpo5crendE[1];
.global .align 1 .b8 _ZN34_INTERNAL_1ebb73a2_4_k_cu_55ad14d54cuda3std3__436_GLOBAL__N__1ebb73a2_4_k_cu_55ad14d56ignoreE[1];
.global .align 1 .b8 _ZN34_INTERNAL_1ebb73a2_4_k_cu_55ad14d54cuda3std3__419piecewise_constructE[1];
.global .align 1 .b8 _ZN34_INTERNAL_1ebb73a2_4_k_cu_55ad14d54cuda3std3__48in_placeE[1];
.global .align 1 .b8 _ZN34_INTERNAL_1ebb73a2_4_k_cu_55ad14d54cuda3std3__420unreachable_sentinelE[1];
.global .align 1 .b8 _ZN34_INTERNAL_1ebb73a2_4_k_cu_55ad14d54cuda3std3__47nulloptE[1];
.global .align 1 .b8 _ZN34_INTERNAL_1ebb73a2_4_k_cu_55ad14d54cuda3std3__48unexpectE[1];
.global .align 1 .b8 _ZN34_INTERNAL_1ebb73a2_4_k_cu_55ad14d54cuda3std6ranges3__45__cpo4swapE[1];
.global .align 1 .b8 _ZN34_INTERNAL_1ebb73a2_4_k_cu_55ad14d54cuda3std6ranges3__45__cpo9iter_moveE[1];
.global .align 1 .b8 _ZN34_INTERNAL_1ebb73a2_4_k_cu_55ad14d54cuda3std6ranges3__45__cpo5beginE[1];
.global .align 1 .b8 _ZN34_INTERNAL_1ebb73a2_4_k_cu_55ad14d54cuda3std6ranges3__45__cpo3endE[1];
.global .align 1 .b8 _ZN34_INTERNAL_1ebb73a2_4_k_cu_55ad14d54cuda3std6ranges3__45__cpo6cbeginE[1];
.global .align 1 .b8 _ZN34_INTERNAL_1ebb73a2_4_k_cu_55ad14d54cuda3std6ranges3__45__cpo4cendE[1];
.global .align 1 .b8 _ZN34_INTERNAL_1ebb73a2_4_k_cu_55ad14d54cuda3std6ranges3__45__cpo7advanceE[1];
.global .align 1 .b8 _ZN34_INTERNAL_1ebb73a2_4_k_cu_55ad14d54cuda3std6ranges3__45__cpo9iter_swapE[1];
.global .align 1 .b8 _ZN34_INTERNAL_1ebb73a2_4_k_cu_55ad14d54cuda3std6ranges3__45__cpo4nextE[1];
.global .align 1 .b8 _ZN34_INTERNAL_1ebb73a2_4_k_cu_55ad14d54cuda3std6ranges3__45__cpo4prevE[1];
.global .align 1 .b8 _ZN34_INTERNAL_1ebb73a2_4_k_cu_55ad14d54cuda3std6ranges3__45__cpo4dataE[1];
.global .align 1 .b8 _ZN34_INTERNAL_1ebb73a2_4_k_cu_55ad14d54cuda3std6ranges3__45__cpo5cdataE[1];
.global .align 1 .b8 _ZN34_INTERNAL_1ebb73a2_4_k_cu_55ad14d54cuda3std6ranges3__45__cpo4sizeE[1];
.global .align 1 .b8 _ZN34_INTERNAL_1ebb73a2_4_k_cu_55ad14d54cuda3std6ranges3__45__cpo5ssizeE[1];
.global .align 1 .b8 _ZN34_INTERNAL_1ebb73a2_4_k_cu_55ad14d54cuda3std6ranges3__45__cpo8distanceE[1];
.global .align 1 .b8 _ZN34_INTERNAL_1ebb73a2_4_k_cu_55ad14d56thrust24THRUST_300001_SM_1000_NS8cuda_cub3parE[1];
.global .align 1 .b8 _ZN34_INTERNAL_1ebb73a2_4_k_cu_55ad14d56thrust24THRUST_300001_SM_1000_NS8cuda_cub10par_nosyncE[1];
.global .align 1 .b8 _ZN34_INTERNAL_1ebb73a2_4_k_cu_55ad14d56thrust24THRUST_300001_SM_1000_NS6system6detail10sequential3seqE[1];
.global .align 1 .b8 _ZN34_INTERNAL_1ebb73a2_4_k_cu_55ad14d56thrust24THRUST_300001_SM_1000_NS6system3cpp3parE[1];
.global .align 1 .b8 _ZN34_INTERNAL_1ebb73a2_4_k_cu_55ad14d56thrust24THRUST_300001_SM_1000_NS12placeholders2_1E[1];
.global .align 1 .b8 _ZN34_INTERNAL_1ebb73a2_4_k_cu_55ad14d56thrust24THRUST_300001_SM_1000_NS12placeholders2_2E[1];
.global .align 1 .b8 _ZN34_INTERNAL_1ebb73a2_4_k_cu_55ad14d56thrust24THRUST_300001_SM_1000_NS12placeholders2_3E[1];
.global .align 1 .b8 _ZN34_INTERNAL_1ebb73a2_4_k_cu_55ad14d56thrust24THRUST_300001_SM_1000_NS12placeholders2_4E[1];
.global .align 1 .b8 _ZN34_INTERNAL_1ebb73a2_4_k_cu_55ad14d56thrust24THRUST_300001_SM_1000_NS12placeholders2_5E[1];
.global .align 1 .b8 _ZN34_INTERNAL_1ebb73a2_4_k_cu_55ad14d56thrust24THRUST_300001_SM_1000_NS12placeholders2_6E[1];
.global .align 1 .b8 _ZN34_INTERNAL_1ebb73a2_4_k_cu_55ad14d56thrust24THRUST_300001_SM_1000_NS12placeholders2_7E[1];
.global .align 1 .b8 _ZN34_INTERNAL_1ebb73a2_4_k_cu_55ad14d56thrust24THRUST_300001_SM_1000_NS12placeholders2_8E[1];
.global .align 1 .b8 _ZN34_INTERNAL_1ebb73a2_4_k_cu_55ad14d56thrust24THRUST_300001_SM_1000_NS12placeholders2_9E[1];
.global .align 1 .b8 _ZN34_INTERNAL_1ebb73a2_4_k_cu_55ad14d56thrust24THRUST_300001_SM_1000_NS12placeholders3_10E[1];
.global .align 1 .b8 _ZN34_INTERNAL_1ebb73a2_4_k_cu_55ad14d56thrust24THRUST_300001_SM_1000_NS3seqE[1];
.global .align 1 .b8 _ZN34_INTERNAL_1ebb73a2_4_k_cu_55ad14d56thrust24THRUST_300001_SM_1000_NS6deviceE[1];
.global .align 1 .b8 $str[8] = {37, 100, 44, 32, 37, 102, 10};
.global .align 1 .b8 $str$1[8] = {37, 100, 44, 32, 37, 100, 10};

.visible .entry _Z12travelkernelP3CarPiii(
	.param .u64 .ptr .align 1 _Z12travelkernelP3CarPiii_param_0,
	.param .u64 .ptr .align 1 _Z12travelkernelP3CarPiii_param_1,
	.param .u32 _Z12travelkernelP3CarPiii_param_2,
	.param .u32 _Z12travelkernelP3CarPiii_param_3
)
{
	.reg .pred 	%p<2>;
	.reg .b32 	%r<9>;
	.reg .b32 	%f<7>;
	.reg .b64 	%rd<9>;

	ld.param.u64 	%rd1, [_Z12travelkernelP3CarPiii_param_0];
	ld.param.u64 	%rd2, [_Z12travelkernelP3CarPiii_param_1];
	ld.param.u32 	%r3, [_Z12travelkernelP3CarPiii_param_2];
	ld.param.u32 	%r2, [_Z12travelkernelP3CarPiii_param_3];
	mov.u32 	%r4, %ctaid.x;
	mov.u32 	%r5, %ntid.x;
	mov.u32 	%r6, %tid.x;
	mad.lo.s32 	%r1, %r4, %r5, %r6;
	setp.ge.s32 	%p1, %r1, %r3;
	@%p1 bra 	$L__BB0_2;
	cvta.to.global.u64 	%rd3, %rd1;
	cvta.to.global.u64 	%rd4, %rd2;
	cvt.rn.f32.s32 	%f1, %r2;
	mul.f32 	%f2, %f1, 0f42700000;
	mul.wide.s32 	%rd5, %r1, 8;
	add.s64 	%rd6, %rd3, %rd5;
	ld.global.u32 	%r7, [%rd6];
	mul.wide.s32 	%rd7, %r7, 4;
	add.s64 	%rd8, %rd4, %rd7;
	ld.global.u32 	%r8, [%rd8];
	cvt.rn.f32.s32 	%f3, %r8;
	div.rn.f32 	%f4, %f2, %f3;
	ld.global.f32 	%f5, [%rd6+4];
	add.f32 	%f6, %f5, %f4;
	st.global.f32 	[%rd6+4], %f6;
$L__BB0_2:
	ret;

}
	// .globl	_Z13waitingkernelP3Cariii
.visible .entry _Z13waitingkernelP3Cariii(
	.param .u64 .ptr .align 1 _Z13waitingkernelP3Cariii_param_0,
	.param .u32 _Z13waitingkernelP3Cariii_param_1,
	.param .u32 _Z13waitingkernelP3Cariii_param_2,
	.param .u32 _Z13waitingkernelP3Cariii_param_3
)
{
	.reg .pred 	%p<5>;
	.reg .b32 	%r<13>;
	.reg .b32 	%f<9>;
	.reg .b64 	%rd<13>;

	ld.param.u64 	%rd5, [_Z13waitingkernelP3Cariii_param_0];
	ld.param.u32 	%r4, [_Z13waitingkernelP3Cariii_param_1];
	ld.param.u32 	%r5, [_Z13waitingkernelP3Cariii_param_2];
	ld.param.u32 	%r6, [_Z13waitingkernelP3Cariii_param_3];
	cvta.to.global.u64 	%rd1, %rd5;
	mov.u32 	%r7, %ctaid.x;
	mov.u32 	%r8, %ntid.x;
	mov.u32 	%r9, %tid.x;
	mad.lo.s32 	%r12, %r7, %r8, %r9;
	min.s32 	%r10, %r5, %r4;
	setp.le.s32 	%p1, %r10, %r12;
	@%p1 bra 	$L__BB1_6;
	cvt.rn.f32.s32 	%f1, %r6;
	mul.wide.s32 	%rd9, %r5, 8;
$L__BB1_2:
	setp.ge.s32 	%p2, %r12, %r5;
	@%p2 bra 	$L__BB1_4;
	mul.wide.s32 	%rd10, %r12, 8;
	add.s64 	%rd11, %rd1, %rd10;
	add.s64 	%rd12, %rd11, 4;
	ld.global.f32 	%f8, [%rd11+4];
	bra.uni 	$L__BB1_5;
$L__BB1_4:
	sub.s32 	%r11, %r12, %r5;
	mul.wide.s32 	%rd6, %r11, 8;
	add.s64 	%rd7, %rd1, %rd6;
	add.s64 	%rd8, %rd7, 4;
	ld.global.f32 	%f5, [%rd7+4];
	add.s64 	%rd12, %rd8, %rd9;
	ld.global.f32 	%f6, [%rd12];
	setp.ge.f32 	%p3, %f5, %f6;
	selp.f32 	%f8, %f5, %f6, %p3;
$L__BB1_5:
	add.f32 	%f7, %f8, %f1;
	st.global.f32 	[%rd12], %f7;
	add.s32 	%r12, %r12, %r5;
	setp.lt.s32 	%p4, %r12, %r4;
	@%p4 bra 	$L__BB1_2;
$L__BB1_6:
	ret;

}
	// .globl	_Z10initkernelP3Cari
.visible .entry _Z10initkernelP3Cari(
	.param .u64 .ptr .align 1 _Z10initkernelP3Cari_param_0,
	.param .u32 _Z10initkernelP3Cari_param_1
)
{
	.reg .pred 	%p<2>;
	.reg .b32 	%r<7>;
	.reg .b64 	%rd<5>;

	ld.param.u64 	%rd1, [_Z10initkernelP3Cari_param_0];
	ld.param.u32 	%r2, [_Z10initkernelP3Cari_param_1];
	mov.u32 	%r3, %ctaid.x;
	mov.u32 	%r4, %ntid.x;
	mov.u32 	%r5, %tid.x;
	mad.lo.s32 	%r1, %r3, %r4, %r5;
	setp.ge.s32 	%p1, %r1, %r2;
	@%p1 bra 	$L__BB2_2;
	cvta.to.global.u64 	%rd2, %rd1;
	mul.wide.s32 	%rd3, %r1, 8;
	add.s64 	%rd4, %rd2, %rd3;
	mov.b32 	%r6, 0;
	st.global.u32 	[%rd4+4], %r6;
	st.global.u32 	[%rd4], %r1;
$L__BB2_2:
	ret;

}
	// .globl	_Z8printcarP3Cari
.visible .entry _Z8printcarP3Cari(
	.param .u64 .ptr .align 1 _Z8printcarP3Cari_param_0,
	.param .u32 _Z8printcarP3Cari_param_1
)
{
	.local .align 16 .b8 	__local_depot3[16];
	.reg .b64 	%SP;
	.reg .b64 	%SPL;
	.reg .pred 	%p<2>;
	.reg .b32 	%r<9>;
	.reg .b32 	%f<2>;
	.reg .b64 	%rd<9>;
	.reg .b64 	%fd<2>;

	mov.u64 	%SPL, __local_depot3;
	cvta.local.u64 	%SP, %SPL;
	ld.param.u64 	%rd1, [_Z8printcarP3Cari_param_0];
	ld.param.u32 	%r2, [_Z8printcarP3Cari_param_1];
	mov.u32 	%r3, %ctaid.x;
	mov.u32 	%r4, %ntid.x;
	mov.u32 	%r5, %tid.x;
	mad.lo.s32 	%r1, %r3, %r4, %r5;
	setp.ge.s32 	%p1, %r1, %r2;
	@%p1 bra 	$L__BB3_2;
	add.u64 	%rd2, %SP, 0;
	add.u64 	%rd3, %SPL, 0;
	cvta.to.global.u64 	%rd4, %rd1;
	mul.wide.s32 	%rd5, %r1, 8;
	add.s64 	%rd6, %rd4, %rd5;
	ld.global.u32 	%r6, [%rd6];
	ld.global.f32 	%f1, [%rd6+4];
	cvt.f64.f32 	%fd1, %f1;
	st.local.u32 	[%rd3], %r6;
	st.local.f64 	[%rd3+8], %fd1;
	mov.u64 	%rd7, $str;
	cvta.global.u64 	%rd8, %rd7;
	{ // callseq 0, 0
	.param .b64 param0;
	st.param.b64 	[param0], %rd8;
	.param .b64 param1;
	st.param.b64 	[param1], %rd2;
	.param .b32 retval0;
	call.uni (retval0), 
	vprintf, 
	(
	param0, 
	param1
	);
	ld.param.b32 	%r7, [retval0];
	} // callseq 0
$L__BB3_2:
	ret;

}
	// .globl	_Z10printspeedPii
.visible .entry _Z10printspeedPii(
	.param .u64 .ptr .align 1 _Z10printspeedPii_param_0,
	.param .u32 _Z10printspeedPii_param_1
)
{
	.local .align 8 .b8 	__local_depot4[8];
	.reg .b64 	%SP;
	.reg .b64 	%SPL;
	.reg .pred 	%p<2>;
	.reg .b32 	%r<9>;
	.reg .b64 	%rd<9>;

	mov.u64 	%SPL, __local_depot4;
	cvta.local.u64 	%SP, %SPL;
	ld.param.u64 	%rd1, [_Z10printspeedPii_param_0];
	ld.param.u32 	%r2, [_Z10printspeedPii_param_1];
	mov.u32 	%r3, %ctaid.x;
	mov.u32 	%r4, %ntid.x;
	mov.u32 	%r5, %tid.x;
	mad.lo.s32 	%r1, %r3, %r4, %r5;
	setp.ge.s32 	%p1, %r1, %r2;
	@%p1 bra 	$L__BB4_2;
	add.u64 	%rd2, %SP, 0;
	add.u64 	%rd3, %SPL, 0;
	cvta.to.global.u64 	%rd4, %rd1;
	mul.wide.s32 	%rd5, %r1, 4;
	add.s64 	%rd6, %rd4, %rd5;
	ld.global.u32 	%r6, [%rd6];
	st.local.v2.u32 	[%rd3], {%r1, %r6};
	mov.u64 	%rd7, $str$1;
	cvta.global.u64 	%rd8, %rd7;
	{ // callseq 1, 0
	.param .b64 param0;
	st.param.b64 	[param0], %rd8;
	.param .b64 param1;
	st.param.b64 	[param1], %rd2;
	.param .b32 retval0;
	call.uni (retval0), 
	vprintf, 
	(
	param0, 
	param1
	);
	ld.param.b32 	%r7, [retval0];
	} // callseq 1
$L__BB4_2:
	ret;

}
	// .globl	_ZN3cub18CUB_300001_SM_10006detail11EmptyKernelIvEEvv
.visible .entry _ZN3cub18CUB_300001_SM_10006detail11EmptyKernelIvEEvv()
{


	ret;

}


// ===== COMPILED SASS (sm_100) =====

	.target	sm_100

	.elftype	@"ET_EXEC"


//--------------------- .note.nv.tkinfo           --------------------------
	.section	.note.nv.tkinfo,"",@"SHT_NOTE"
	.sectionflags	@"SHF_NOTE_NV_TKINFO"
	.tkinfo
        /*0018*/ 	.word	0x00000002
        /*0030*/ 	.string	""
        /*0030*/ 	.string	"ptxas"
        /*0030*/ 	.string	"Cuda compilation tools, release 13.0, V13.0.88"
        /*0030*/ 	.string	"Build cuda_13.0.r13.0/compiler.36424714_0"
        /*0030*/ 	.string	"-arch sm_100 -m 64 "



//--------------------- .note.nv.cuinfo           --------------------------
	.section	.note.nv.cuinfo,"",@"SHT_NOTE"
	.sectionflags	@"SHF_NOTE_NV_CUINFO"
        /*0018*/ 	.short	0x0002
        /*001a*/ 	.short	0x0064
        /*001c*/ 	.short	0x0082
	.zero		2


//--------------------- .nv.info                  --------------------------
	.section	.nv.info,"",@"SHT_CUDA_INFO"
	.align	4


	//----- nvinfo : EIATTR_REGCOUNT
	.align		4
        /*0000*/ 	.byte	0x04, 0x2f
        /*0002*/ 	.short	(.L_48 - .L_47)
	.align		4
.L_47:
        /*0004*/ 	.word	index@(_Z12travelkernelP3CarPiii)
        /*0008*/ 	.word	0x00000010


	//----- nvinfo : EIATTR_FRAME_SIZE
	.align		4
.L_48:
        /*000c*/ 	.byte	0x04, 0x11
        /*000e*/ 	.short	(.L_50 - .L_49)
	.align		4
.L_49:
        /*0010*/ 	.word	index@($__internal_0_$__cuda_sm3x_div_rn_noftz_f32_slowpath)
        /*0014*/ 	.word	0x00000000


	//----- nvinfo : EIATTR_FRAME_SIZE
	.align		4
.L_50:
        /*0018*/ 	.byte	0x04, 0x11
        /*001a*/ 	.short	(.L_52 - .L_51)
	.align		4
.L_51:
        /*001c*/ 	.word	index@(_Z12travelkernelP3CarPiii)
        /*0020*/ 	.word	0x00000000


	//----- nvinfo : EIATTR_REGCOUNT
	.align		4
.L_52:
        /*0024*/ 	.byte	0x04, 0x2f
        /*0026*/ 	.short	(.L_54 - .L_53)
	.align		4
.L_53:
        /*0028*/ 	.word	index@(_Z13waitingkernelP3Cariii)
        /*002c*/ 	.word	0x00000014


	//----- nvinfo : EIATTR_FRAME_SIZE
	.align		4
.L_54:
        /*0030*/ 	.byte	0x04, 0x11
        /*0032*/ 	.short	(.L_56 - .L_55)
	.align		4
.L_55:
        /*0034*/ 	.word	index@(_Z13waitingkernelP3Cariii)
        /*0038*/ 	.word	0x00000000


	//----- nvinfo : EIATTR_REGCOUNT
	.align		4
.L_56:
        /*003c*/ 	.byte	0x04, 0x2f
        /*003e*/ 	.short	(.L_58 - .L_57)
	.align		4
.L_57:
        /*0040*/ 	.word	index@(_Z10initkernelP3Cari)
        /*0044*/ 	.word	0x00000008


	//----- nvinfo : EIATTR_FRAME_SIZE
	.align		4
.L_58:
        /*0048*/ 	.byte	0x04, 0x11
        /*004a*/ 	.short	(.L_60 - .L_59)
	.align		4
.L_59:
        /*004c*/ 	.word	index@(_Z10initkernelP3Cari)
        /*0050*/ 	.word	0x00000000


	//----- nvinfo : EIATTR_REGCOUNT
	.align		4
.L_60:
        /*0054*/ 	.byte	0x04, 0x2f
        /*0056*/ 	.short	(.L_62 - .L_61)
	.align		4
.L_61:
        /*0058*/ 	.word	index@(_Z8printcarP3Cari)
        /*005c*/ 	.word	0x00000018


	//----- nvinfo : EIATTR_FRAME_SIZE
	.align		4
.L_62:
        /*0060*/ 	.byte	0x04, 0x11
        /*0062*/ 	.short	(.L_64 - .L_63)
	.align		4
.L_63:
        /*0064*/ 	.word	index@(_Z8printcarP3Cari)
        /*0068*/ 	.word	0x00000010


	//----- nvinfo : EIATTR_REGCOUNT
	.align		4
.L_64:
        /*006c*/ 	.byte	0x04, 0x2f
        /*006e*/ 	.short	(.L_66 - .L_65)
	.align		4
.L_65:
        /*0070*/ 	.word	index@(_Z10printspeedPii)
        /*0074*/ 	.word	0x00000018


	//----- nvinfo : EIATTR_FRAME_SIZE
	.align		4
.L_66:
        /*0078*/ 	.byte	0x04, 0x11
        /*007a*/ 	.short	(.L_68 - .L_67)
	.align		4
.L_67:
        /*007c*/ 	.word	index@(_Z10printspeedPii)
        /*0080*/ 	.word	0x00000008


	//----- nvinfo : EIATTR_REGCOUNT
	.align		4
.L_68:
        /*0084*/ 	.byte	0x04, 0x2f
        /*0086*/ 	.short	(.L_70 - .L_69)
	.align		4
.L_69:
        /*0088*/ 	.word	index@(_ZN3cub18CUB_300001_SM_10006detail11EmptyKernelIvEEvv)
        /*008c*/ 	.word	0x00000004


	//----- nvinfo : EIATTR_FRAME_SIZE
	.align		4
.L_70:
        /*0090*/ 	.byte	0x04, 0x11
        /*0092*/ 	.short	(.L_72 - .L_71)
	.align		4
.L_71:
        /*0094*/ 	.word	index@(_ZN3cub18CUB_300001_SM_10006detail11EmptyKernelIvEEvv)
        /*0098*/ 	.word	0x00000000


	//----- nvinfo : EIATTR_MIN_STACK_SIZE
	.align		4
.L_72:
        /*009c*/ 	.byte	0x04, 0x12
        /*009e*/ 	.short	(.L_74 - .L_73)
	.align		4
.L_73:
        /*00a0*/ 	.word	index@(_ZN3cub18CUB_300001_SM_10006detail11EmptyKernelIvEEvv)
        /*00a4*/ 	.word	0x00000000


	//----- nvinfo : EIATTR_MIN_STACK_SIZE
	.align		4
.L_74:
        /*00a8*/ 	.byte	0x04, 0x12
        /*00aa*/ 	.short	(.L_76 - .L_75)
	.align		4
.L_75:
        /*00ac*/ 	.word	index@(_Z10printspeedPii)
        /*00b0*/ 	.word	0x00000008


	//----- nvinfo : EIATTR_MIN_STACK_SIZE
	.align		4
.L_76:
        /*00b4*/ 	.byte	0x04, 0x12
        /*00b6*/ 	.short	(.L_78 - .L_77)
	.align		4
.L_77:
        /*00b8*/ 	.word	index@(_Z8printcarP3Cari)
        /*00bc*/ 	.word	0x00000010


	//----- nvinfo : EIATTR_MIN_STACK_SIZE
	.align		4
.L_78:
        /*00c0*/ 	.byte	0x04, 0x12
        /*00c2*/ 	.short	(.L_80 - .L_79)
	.align		4
.L_79:
        /*00c4*/ 	.word	index@(_Z10initkernelP3Cari)
        /*00c8*/ 	.word	0x00000000


	//----- nvinfo : EIATTR_MIN_STACK_SIZE
	.align		4
.L_80:
        /*00cc*/ 	.byte	0x04, 0x12
        /*00ce*/ 	.short	(.L_82 - .L_81)
	.align		4
.L_81:
        /*00d0*/ 	.word	index@(_Z13waitingkernelP3Cariii)
        /*00d4*/ 	.word	0x00000000


	//----- nvinfo : EIATTR_MIN_STACK_SIZE
	.align		4
.L_82:
        /*00d8*/ 	.byte	0x04, 0x12
        /*00da*/ 	.short	(.L_84 - .L_83)
	.align		4
.L_83:
        /*00dc*/ 	.word	index@(_Z12travelkernelP3CarPiii)
        /*00e0*/ 	.word	0x00000000
.L_84:


//--------------------- .nv.compat                --------------------------
	.section	.nv.compat,"",@"SHT_CUDA_COMPAT_INFO"
	.align	4
        /*0000*/ 	.byte	0x02, 0x09, 0x00, 0x00, 0x02, 0x02, 0x01, 0x00, 0x02, 0x05, 0x05, 0x00, 0x03, 0x07, 0x01, 0x01
        /*0010*/ 	.byte	0x02, 0x03, 0x00, 0x00, 0x02, 0x06, 0x01, 0x00, 0x04, 0x0b, 0x08, 0x00, 0x01, 0x00, 0x00, 0x00
        /*0020*/ 	.byte	0x00, 0x00, 0x00, 0x00


//--------------------- .nv.info._ZN3cub18CUB_300001_SM_10006detail11EmptyKernelIvEEvv --------------------------
	.section	.nv.info._ZN3cub18CUB_300001_SM_10006detail11EmptyKernelIvEEvv,"",@"SHT_CUDA_INFO"
	.sectionflags	@""
	.align	4


	//----- nvinfo : EIATTR_CUDA_API_VERSION
	.align		4
        /*0000*/ 	.byte	0x04, 0x37
        /*0002*/ 	.short	(.L_86 - .L_85)
.L_85:
        /*0004*/ 	.word	0x00000082


	//----- nvinfo : EIATTR_SPARSE_MMA_MASK
	.align		4
.L_86:
        /*0008*/ 	.byte	0x03, 0x50
        /*000a*/ 	.short	0x0000


	//----- nvinfo : EIATTR_MAXREG_COUNT
	.align		4
        /*000c*/ 	.byte	0x03, 0x1b
        /*000e*/ 	.short	0x00ff


	//----- nvinfo : EIATTR_MERCURY_ISA_VERSION
	.align		4
        /*0010*/ 	.byte	0x03, 0x5f
        /*0012*/ 	.short	0x0101


	//----- nvinfo : EIATTR_VRC_CTA_INIT_COUNT
	.align		4
        /*0014*/ 	.byte	0x02, 0x4a
	.zero		1
	.zero		1


	//----- nvinfo : EIATTR_EXIT_INSTR_OFFSETS
	.align		4
        /*0018*/ 	.byte	0x04, 0x1c
        /*001a*/ 	.short	(.L_88 - .L_87)


	//   ....[0]....
.L_87:
        /*001c*/ 	.word	0x00000010


	//----- nvinfo : EIATTR_SW_WAR
	.align		4
.L_88:
        /*0020*/ 	.byte	0x04, 0x36
        /*0022*/ 	.short	(.L_90 - .L_89)
.L_89:
        /*0024*/ 	.word	0x00000008
.L_90:


//--------------------- .nv.info._Z10printspeedPii --------------------------
	.section	.nv.info._Z10printspeedPii,"",@"SHT_CUDA_INFO"
	.sectionflags	@""
	.align	4


	//----- nvinfo : EIATTR_CUDA_API_VERSION
	.align		4
        /*0000*/ 	.byte	0x04, 0x37
        /*0002*/ 	.short	(.L_92 - .L_91)
.L_91:
        /*0004*/ 	.word	0x00000082


	//----- nvinfo : EIATTR_KPARAM_INFO
	.align		4
.L_92:
        /*0008*/ 	.byte	0x04, 0x17
        /*000a*/ 	.short	(.L_94 - .L_93)
.L_93:
        /*000c*/ 	.word	0x00000000
        /*0010*/ 	.short	0x0001
        /*0012*/ 	.short	0x0008
        /*0014*/ 	.byte	0x00, 0xf0, 0x11, 0x00


	//----- nvinfo : EIATTR_KPARAM_INFO
	.align		4
.L_94:
        /*0018*/ 	.byte	0x04, 0x17
        /*001a*/ 	.short	(.L_96 - .L_95)
.L_95:
        /*001c*/ 	.word	0x00000000
        /*0020*/ 	.short	0x0000
        /*0022*/ 	.short	0x0000
        /*0024*/ 	.byte	0x00, 0xf5, 0x21, 0x00


	//----- nvinfo : EIATTR_SPARSE_MMA_MASK
	.align		4
.L_96:
        /*0028*/ 	.byte	0x03, 0x50
        /*002a*/ 	.short	0x0000


	//----- nvinfo : EIATTR_MAXREG_COUNT
	.align		4
        /*002c*/ 	.byte	0x03, 0x1b
        /*002e*/ 	.short	0x00ff


	//----- nvinfo : EIATTR_EXTERNS
	.align		4
        /*0030*/ 	.byte	0x04, 0x0f
        /*0032*/ 	.short	(.L_98 - .L_97)


	//   ....[0]....
	.align		4
.L_97:
        /*0034*/ 	.word	index@(vprintf)


	//----- nvinfo : EIATTR_MERCURY_ISA_VERSION
	.align		4
.L_98:
        /*0038*/ 	.byte	0x03, 0x5f
        /*003a*/ 	.short	0x0101


	//----- nvinfo : EIATTR_VRC_CTA_INIT_COUNT
	.align		4
        /*003c*/ 	.byte	0x02, 0x4a
	.zero		1
	.zero		1


	//----- nvinfo : EIATTR_SYSCALL_OFFSETS
	.align		4
        /*0040*/ 	.byte	0x04, 0x46
        /*0042*/ 	.short	(.L_100 - .L_99)


	//   ....[0]....
.L_99:
        /*0044*/ 	.word	0x00000180


	//----- nvinfo : EIATTR_EXIT_INSTR_OFFSETS
	.align		4
.L_100:
        /*0048*/ 	.byte	0x04, 0x1c
        /*004a*/ 	.short	(.L_102 - .L_101)


	//   ....[0]....
.L_101:
        /*004c*/ 	.word	0x000000c0


	//   ....[1]....
        /*0050*/ 	.word	0x00000190


	//----- nvinfo : EIATTR_CRS_STACK_SIZE
	.align		4
.L_102:
        /*0054*/ 	.byte	0x04, 0x1e
        /*0056*/ 	.short	(.L_104 - .L_103)
.L_103:
        /*0058*/ 	.word	0x00000000


	//----- nvinfo : EIATTR_CBANK_PARAM_SIZE
	.align		4
.L_104:
        /*005c*/ 	.byte	0x03, 0x19
        /*005e*/ 	.short	0x000c


	//----- nvinfo : EIATTR_PARAM_CBANK
	.align		4
        /*0060*/ 	.byte	0x04, 0x0a
        /*0062*/ 	.short	(.L_106 - .L_105)
	.align		4
.L_105:
        /*0064*/ 	.word	index@(.nv.constant0._Z10printspeedPii)
        /*0068*/ 	.short	0x0380
        /*006a*/ 	.short	0x000c


	//----- nvinfo : EIATTR_SW_WAR
	.align		4
.L_106:
        /*006c*/ 	.byte	0x04, 0x36
        /*006e*/ 	.short	(.L_108 - .L_107)
.L_107:
        /*0070*/ 	.word	0x00000008
.L_108:


//--------------------- .nv.info._Z8printcarP3Cari --------------------------
	.section	.nv.info._Z8printcarP3Cari,"",@"SHT_CUDA_INFO"
	.sectionflags	@""
	.align	4


	//----- nvinfo : EIATTR_CUDA_API_VERSION
	.align		4
        /*0000*/ 	.byte	0x04, 0x37
        /*0002*/ 	.short	(.L_110 - .L_109)
.L_109:
        /*0004*/ 	.word	0x00000082


	//----- nvinfo : EIATTR_KPARAM_INFO
	.align		4
.L_110:
        /*0008*/ 	.byte	0x04, 0x17
        /*000a*/ 	.short	(.L_112 - .L_111)
.L_111:
        /*000c*/ 	.word	0x00000000
        /*0010*/ 	.short	0x0001
        /*0012*/ 	.short	0x0008
        /*0014*/ 	.byte	0x00, 0xf0, 0x11, 0x00


	//----- nvinfo : EIATTR_KPARAM_INFO
	.align		4
.L_112:
        /*0018*/ 	.byte	0x04, 0x17
        /*001a*/ 	.short	(.L_114 - .L_113)
.L_113:
        /*001c*/ 	.word	0x00000000
        /*0020*/ 	.short	0x0000
        /*0022*/ 	.short	0x0000
        /*0024*/ 	.byte	0x00, 0xf5, 0x21, 0x00


	//----- nvinfo : EIATTR_SPARSE_MMA_MASK
	.align		4
.L_114:
        /*0028*/ 	.byte	0x03, 0x50
        /*002a*/ 	.short	0x0000


	//----- nvinfo : EIATTR_MAXREG_COUNT
	.align		4
        /*002c*/ 	.byte	0x03, 0x1b
        /*002e*/ 	.short	0x00ff


	//----- nvinfo : EIATTR_EXTERNS
	.align		4
        /*0030*/ 	.byte	0x04, 0x0f
        /*0032*/ 	.short	(.L_116 - .L_115)


	//   ....[0]....
	.align		4
.L_115:
        /*0034*/ 	.word	index@(vprintf)


	//----- nvinfo : EIATTR_MERCURY_ISA_VERSION
	.align		4
.L_116:
        /*0038*/ 	.byte	0x03, 0x5f
        /*003a*/ 	.short	0x0101


	//----- nvinfo : EIATTR_VRC_CTA_INIT_COUNT
	.align		4
        /*003c*/ 	.byte	0x02, 0x4a
	.zero		1
	.zero		1


	//----- nvinfo : EIATTR_SYSCALL_OFFSETS
	.align		4
        /*0040*/ 	.byte	0x04, 0x46
        /*0042*/ 	.short	(.L_118 - .L_117)


	//   ....[0]....
.L_117:
        /*0044*/ 	.word	0x000001b0


	//----- nvinfo : EIATTR_EXIT_INSTR_OFFSETS
	.align		4
.L_118:
        /*0048*/ 	.byte	0x04, 0x1c
        /*004a*/ 	.short	(.L_120 - .L_119)


	//   ....[0]....
.L_119:
        /*004c*/ 	.word	0x000000c0


	//   ....[1]....
        /*0050*/ 	.word	0x000001c0


	//----- nvinfo : EIATTR_CRS_STACK_SIZE
	.align		4
.L_120:
        /*0054*/ 	.byte	0x04, 0x1e
        /*0056*/ 	.short	(.L_122 - .L_121)
.L_121:
        /*0058*/ 	.word	0x00000000


	//----- nvinfo : EIATTR_CBANK_PARAM_SIZE
	.align		4
.L_122:
        /*005c*/ 	.byte	0x03, 0x19
        /*005e*/ 	.short	0x000c


	//----- nvinfo : EIATTR_PARAM_CBANK
	.align		4
        /*0060*/ 	.byte	0x04, 0x0a
        /*0062*/ 	.short	(.L_124 - .L_123)
	.align		4
.L_123:
        /*0064*/ 	.word	index@(.nv.constant0._Z8printcarP3Cari)
        /*0068*/ 	.short	0x0380
        /*006a*/ 	.short	0x000c


	//----- nvinfo : EIATTR_SW_WAR
	.align		4
.L_124:
        /*006c*/ 	.byte	0x04, 0x36
        /*006e*/ 	.short	(.L_126 - .L_125)
.L_125:
        /*0070*/ 	.word	0x00000008
.L_126:


//--------------------- .nv.info._Z10initkernelP3Cari --------------------------
	.section	.nv.info._Z10initkernelP3Cari,"",@"SHT_CUDA_INFO"
	.sectionflags	@""
	.align	4


	//----- nvinfo : EIATTR_CUDA_API_VERSION
	.align		4
        /*0000*/ 	.byte	0x04, 0x37
        /*0002*/ 	.short	(.L_128 - .L_127)
.L_127:
        /*0004*/ 	.word	0x00000082


	//----- nvinfo : EIATTR_KPARAM_INFO
	.align		4
.L_128:
        /*0008*/ 	.byte	0x04, 0x17
        /*000a*/ 	.short	(.L_130 - .L_129)
.L_129:
        /*000c*/ 	.word	0x00000000
        /*0010*/ 	.short	0x0001
        /*0012*/ 	.short	0x0008
        /*0014*/ 	.byte	0x00, 0xf0, 0x11, 0x00


	//----- nvinfo : EIATTR_KPARAM_INFO
	.align		4
.L_130:
        /*0018*/ 	.byte	0x04, 0x17
        /*001a*/ 	.short	(.L_132 - .L_131)
.L_131:
        /*001c*/ 	.word	0x00000000
        /*0020*/ 	.short	0x0000
        /*0022*/ 	.short	0x0000
        /*0024*/ 	.byte	0x00, 0xf5, 0x21, 0x00


	//----- nvinfo : EIATTR_SPARSE_MMA_MASK
	.align		4
.L_132:
        /*0028*/ 	.byte	0x03, 0x50
        /*002a*/ 	.short	0x0000


	//----- nvinfo : EIATTR_MAXREG_COUNT
	.align		4
        /*002c*/ 	.byte	0x03, 0x1b
        /*002e*/ 	.short	0x00ff


	//----- nvinfo : EIATTR_MERCURY_ISA_VERSION
	.align		4
        /*0030*/ 	.byte	0x03, 0x5f
        /*0032*/ 	.short	0x0101


	//----- nvinfo : EIATTR_VRC_CTA_INIT_COUNT
	.align		4
        /*0034*/ 	.byte	0x02, 0x4a
	.zero		1
	.zero		1


	//----- nvinfo : EIATTR_EXIT_INSTR_OFFSETS
	.align		4
        /*0038*/ 	.byte	0x04, 0x1c
        /*003a*/ 	.short	(.L_134 - .L_133)


	//   ....[0]....
.L_133:
        /*003c*/ 	.word	0x00000070


	//   ....[1]....
        /*0040*/ 	.word	0x000000d0


	//----- nvinfo : EIATTR_CBANK_PARAM_SIZE
	.align		4
.L_134:
        /*0044*/ 	.byte	0x03, 0x19
        /*0046*/ 	.short	0x000c


	//----- nvinfo : EIATTR_PARAM_CBANK
	.align		4
        /*0048*/ 	.byte	0x04, 0x0a
        /*004a*/ 	.short	(.L_136 - .L_135)
	.align		4
.L_135:
        /*004c*/ 	.word	index@(.nv.constant0._Z10initkernelP3Cari)
        /*0050*/ 	.short	0x0380
        /*0052*/ 	.short	0x000c


	//----- nvinfo : EIATTR_SW_WAR
	.align		4
.L_136:
        /*0054*/ 	.byte	0x04, 0x36
        /*0056*/ 	.short	(.L_138 - .L_137)
.L_137:
        /*0058*/ 	.word	0x00000008
.L_138:


//--------------------- .nv.info._Z13waitingkernelP3Cariii --------------------------
	.section	.nv.info._Z13waitingkernelP3Cariii,"",@"SHT_CUDA_INFO"
	.sectionflags	@""
	.align	4


	//----- nvinfo : EIATTR_CUDA_API_VERSION
	.align		4
        /*0000*/ 	.byte	0x04, 0x37
        /*0002*/ 	.short	(.L_140 - .L_139)
.L_139:
        /*0004*/ 	.word	0x00000082


	//----- nvinfo : EIATTR_KPARAM_INFO
	.align		4
.L_140:
        /*0008*/ 	.byte	0x04, 0x17
        /*000a*/ 	.short	(.L_142 - .L_141)
.L_141:
        /*000c*/ 	.word	0x00000000
        /*0010*/ 	.short	0x0003
        /*0012*/ 	.short	0x0010
        /*0014*/ 	.byte	0x00, 0xf0, 0x11, 0x00


	//----- nvinfo : EIATTR_KPARAM_INFO
	.align		4
.L_142:
        /*0018*/ 	.byte	0x04, 0x17
        /*001a*/ 	.short	(.L_144 - .L_143)
.L_143:
        /*001c*/ 	.word	0x00000000
        /*0020*/ 	.short	0x0002
        /*0022*/ 	.short	0x000c
        /*0024*/ 	.byte	0x00, 0xf0, 0x11, 0x00


	//----- nvinfo : EIATTR_KPARAM_INFO
	.align		4
.L_144:
        /*0028*/ 	.byte	0x04, 0x17
        /*002a*/ 	.short	(.L_146 - .L_145)
.L_145:
        /*002c*/ 	.word	0x00000000
        /*0030*/ 	.short	0x0001
        /*0032*/ 	.short	0x0008
        /*0034*/ 	.byte	0x00, 0xf0, 0x11, 0x00


	//----- nvinfo : EIATTR_KPARAM_INFO
	.align		4
.L_146:
        /*0038*/ 	.byte	0x04, 0x17
        /*003a*/ 	.short	(.L_148 - .L_147)
.L_147:
        /*003c*/ 	.word	0x00000000
        /*0040*/ 	.short	0x0000
        /*0042*/ 	.short	0x0000
        /*0044*/ 	.byte	0x00, 0xf5, 0x21, 0x00


	//----- nvinfo : EIATTR_SPARSE_MMA_MASK
	.align		4
.L_148:
        /*0048*/ 	.byte	0x03, 0x50
        /*004a*/ 	.short	0x0000


	//----- nvinfo : EIATTR_MAXREG_COUNT
	.align		4
        /*004c*/ 	.byte	0x03, 0x1b
        /*004e*/ 	.short	0x00ff


	//----- nvinfo : EIATTR_MERCURY_ISA_VERSION
	.align		4
        /*0050*/ 	.byte	0x03, 0x5f
        /*0052*/ 	.short	0x0101


	//----- nvinfo : EIATTR_VRC_CTA_INIT_COUNT
	.align		4
        /*0054*/ 	.byte	0x02, 0x4a
	.zero		1
	.zero		1


	//----- nvinfo : EIATTR_EXIT_INSTR_OFFSETS
	.align		4
        /*0058*/ 	.byte	0x04, 0x1c
        /*005a*/ 	.short	(.L_150 - .L_149)


	//   ....[0]....
.L_149:
        /*005c*/ 	.word	0x00000090


	//   ....[1]....
        /*0060*/ 	.word	0x00000270


	//----- nvinfo : EIATTR_CRS_STACK_SIZE
	.align		4
.L_150:
        /*0064*/ 	.byte	0x04, 0x1e
        /*0066*/ 	.short	(.L_152 - .L_151)
.L_151:
        /*0068*/ 	.word	0x00000000


	//----- nvinfo : EIATTR_CBANK_PARAM_SIZE
	.align		4
.L_152:
        /*006c*/ 	.byte	0x03, 0x19
        /*006e*/ 	.short	0x0014


	//----- nvinfo : EIATTR_PARAM_CBANK
	.align		4
        /*0070*/ 	.byte	0x04, 0x0a
        /*0072*/ 	.short	(.L_154 - .L_153)
	.align		4
.L_153:
        /*0074*/ 	.word	index@(.nv.constant0._Z13waitingkernelP3Cariii)
        /*0078*/ 	.short	0x0380
        /*007a*/ 	.short	0x0014


	//----- nvinfo : EIATTR_SW_WAR
	.align		4
.L_154:
        /*007c*/ 	.byte	0x04, 0x36
        /*007e*/ 	.short	(.L_156 - .L_155)
.L_155:
        /*0080*/ 	.word	0x00000008
.L_156:


//--------------------- .nv.info._Z12travelkernelP3CarPiii --------------------------
	.section	.nv.info._Z12travelkernelP3CarPiii,"",@"SHT_CUDA_INFO"
	.sectionflags	@""
	.align	4


	//----- nvinfo : EIATTR_CUDA_API_VERSION
	.align		4
        /*0000*/ 	.byte	0x04, 0x37
        /*0002*/ 	.short	(.L_158 - .L_157)
.L_157:
        /*0004*/ 	.word	0x00000082


	//----- nvinfo : EIATTR_KPARAM_INFO
	.align		4
.L_158:
        /*0008*/ 	.byte	0x04, 0x17
        /*000a*/ 	.short	(.L_160 - .L_159)
.L_159:
        /*000c*/ 	.word	0x00000000
        /*0010*/ 	.short	0x0003
        /*0012*/ 	.short	0x0014
        /*0014*/ 	.byte	0x00, 0xf0, 0x11, 0x00


	//----- nvinfo : EIATTR_KPARAM_INFO
	.align		4
.L_160:
        /*0018*/ 	.byte	0x04, 0x17
        /*001a*/ 	.short	(.L_162 - .L_161)
.L_161:
        /*001c*/ 	.word	0x00000000
        /*0020*/ 	.short	0x0002
        /*0022*/ 	.short	0x0010
        /*0024*/ 	.byte	0x00, 0xf0, 0x11, 0x00


	//----- nvinfo : EIATTR_KPARAM_INFO
	.align		4
.L_162:
        /*0028*/ 	.byte	0x04, 0x17
        /*002a*/ 	.short	(.L_164 - .L_163)
.L_163:
        /*002c*/ 	.word	0x00000000
        /*0030*/ 	.short	0x0001
        /*0032*/ 	.short	0x0008
        /*0034*/ 	.byte	0x00, 0xf5, 0x21, 0x00


	//----- nvinfo : EIATTR_KPARAM_INFO
	.align		4
.L_164:
        /*0038*/ 	.byte	0x04, 0x17
        /*003a*/ 	.short	(.L_166 - .L_165)
.L_165:
        /*003c*/ 	.word	0x00000000
        /*0040*/ 	.short	0x0000
        /*0042*/ 	.short	0x0000
        /*0044*/ 	.byte	0x00, 0xf5, 0x21, 0x00


	//----- nvinfo : EIATTR_SPARSE_MMA_MASK
	.align		4
.L_166:
        /*0048*/ 	.byte	0x03, 0x50
        /*004a*/ 	.short	0x0000


	//----- nvinfo : EIATTR_MAXREG_COUNT
	.align		4
        /*004c*/ 	.byte	0x03, 0x1b
        /*004e*/ 	.short	0x00ff


	//----- nvinfo : EIATTR_MERCURY_ISA_VERSION
	.align		4
        /*0050*/ 	.byte	0x03, 0x5f
        /*0052*/ 	.short	0x0101


	//----- nvinfo : EIATTR_VRC_CTA_INIT_COUNT
	.align		4
        /*0054*/ 	.byte	0x02, 0x4a
	.zero		1
	.zero		1


	//----- nvinfo : EIATTR_EXIT_INSTR_OFFSETS
	.align		4
        /*0058*/ 	.byte	0x04, 0x1c
        /*005a*/ 	.short	(.L_168 - .L_167)


	//   ....[0]....
.L_167:
        /*005c*/ 	.word	0x00000070


	//   ....[1]....
        /*0060*/ 	.word	0x00000230


	//----- nvinfo : EIATTR_CRS_STACK_SIZE
	.align		4
.L_168:
        /*0064*/ 	.byte	0x04, 0x1e
        /*0066*/ 	.short	(.L_170 - .L_169)
.L_169:
        /*0068*/ 	.word	0x00000000


	//----- nvinfo : EIATTR_CBANK_PARAM_SIZE
	.align		4
.L_170:
        /*006c*/ 	.byte	0x03, 0x19
        /*006e*/ 	.short	0x0018


	//----- nvinfo : EIATTR_PARAM_CBANK
	.align		4
        /*0070*/ 	.byte	0x04, 0x0a
        /*0072*/ 	.short	(.L_172 - .L_171)
	.align		4
.L_171:
        /*0074*/ 	.word	index@(.nv.constant0._Z12travelkernelP3CarPiii)
        /*0078*/ 	.short	0x0380
        /*007a*/ 	.short	0x0018


	//----- nvinfo : EIATTR_SW_WAR
	.align		4
.L_172:
        /*007c*/ 	.byte	0x04, 0x36
        /*007e*/ 	.short	(.L_174 - .L_173)
.L_173:
        /*0080*/ 	.word	0x00000008
.L_174:


//--------------------- .nv.callgraph             --------------------------
	.section	.nv.callgraph,"",@"SHT_CUDA_CALLGRAPH"
	.align	4
	.sectionentsize	8
	.align		4
        /*0000*/ 	.word	0x00000000
	.align		4
        /*0004*/ 	.word	0xffffffff
	.align		4
        /*0008*/ 	.word	index@(_Z10printspeedPii)
	.align		4
        /*000c*/ 	.word	index@(vprintf)
	.align		4
        /*0010*/ 	.word	index@(_Z8printcarP3Cari)
	.align		4
        /*0014*/ 	.word	index@(vprintf)
	.align		4
        /*0018*/ 	.word	0x00000000
	.align		4
        /*001c*/ 	.word	0xfffffffe
	.align		4
        /*0020*/ 	.word	0x00000000
	.align		4
        /*0024*/ 	.word	0xfffffffd
	.align		4
        /*0028*/ 	.word	0x00000000
	.align		4
        /*002c*/ 	.word	0xfffffffc


//--------------------- .nv.constant4             --------------------------
	.section	.nv.constant4,"a",@progbits
	.align	8
	.align		8
.nv.constant4:
        /*0000*/ 	.dword	_ZN34_INTERNAL_1ebb73a2_4_k_cu_55ad14d54cuda3std3__45__cpo5beginE
	.align		8
        /*0008*/ 	.dword	_ZN34_INTERNAL_1ebb73a2_4_k_cu_55ad14d54cuda3std3__45__cpo3endE
	.align		8
        /*0010*/ 	.dword	_ZN34_INTERNAL_1ebb73a2_4_k_cu_55ad14d54cuda3std3__45__cpo6cbeginE
	.align		8
        /*0018*/ 	.dword	_ZN34_INTERNAL_1ebb73a2_4_k_cu_55ad14d54cuda3std3__45__cpo4cendE
	.align		8
        /*0020*/ 	.dword	_ZN34_INTERNAL_1ebb73a2_4_k_cu_55ad14d54cuda3std3__45__cpo6rbeginE
	.align		8
        /*0028*/ 	.dword	_ZN34_INTERNAL_1ebb73a2_4_k_cu_55ad14d54cuda3std3__45__cpo4rendE
	.align		8
        /*0030*/ 	.dword	_ZN34_INTERNAL_1ebb73a2_4_k_cu_55ad14d54cuda3std3__45__cpo7crbeginE
	.align		8
        /*0038*/ 	.dword	_ZN34_INTERNAL_1ebb73a2_4_k_cu_55ad14d54cuda3std3__45__cpo5crendE
	.align		8
        /*0040*/ 	.dword	_ZN34_INTERNAL_1ebb73a2_4_k_cu_55ad14d54cuda3std3__436_GLOBAL__N__1ebb73a2_4_k_cu_55ad14d56ignoreE
	.align		8
        /*0048*/ 	.dword	_ZN34_INTERNAL_1ebb73a2_4_k_cu_55ad14d54cuda3std3__419piecewise_constructE
	.align		8
        /*0050*/ 	.dword	_ZN34_INTERNAL_1ebb73a2_4_k_cu_55ad14d54cuda3std3__48in_placeE
	.align		8
        /*0058*/ 	.dword	_ZN34_INTERNAL_1ebb73a2_4_k_cu_55ad14d54cuda3std3__420unreachable_sentinelE
	.align		8
        /*0060*/ 	.dword	_ZN34_INTERNAL_1ebb73a2_4_k_cu_55ad14d54cuda3std3__47nulloptE
	.align		8
        /*0068*/ 	.dword	_ZN34_INTERNAL_1ebb73a2_4_k_cu_55ad14d54cuda3std3__48unexpectE
	.align		8
        /*0070*/ 	.dword	_ZN34_INTERNAL_1ebb73a2_4_k_cu_55ad14d54cuda3std6ranges3__45__cpo4swapE
	.align		8
        /*0078*/ 	.dword	_ZN34_INTERNAL_1ebb73a2_4_k_cu_55ad14d54cuda3std6ranges3__45__cpo9iter_moveE
	.align		8
        /*0080*/ 	.dword	_ZN34_INTERNAL_1ebb73a2_4_k_cu_55ad14d54cuda3std6ranges3__45__cpo5beginE
	.align		8
        /*0088*/ 	.dword	_ZN34_INTERNAL_1ebb73a2_4_k_cu_55ad14d54cuda3std6ranges3__45__cpo3endE
	.align		8
        /*0090*/ 	.dword	_ZN34_INTERNAL_1ebb73a2_4_k_cu_55ad14d54cuda3std6ranges3__45__cpo6cbeginE
	.align		8
        /*0098*/ 	.dword	_ZN34_INTERNAL_1ebb73a2_4_k_cu_55ad14d54cuda3std6ranges3__45__cpo4cendE
	.align		8
        /*00a0*/ 	.dword	_ZN34_INTERNAL_1ebb73a2_4_k_cu_55ad14d54cuda3std6ranges3__45__cpo7advanceE
	.align		8
        /*00a8*/ 	.dword	_ZN34_INTERNAL_1ebb73a2_4_k_cu_55ad14d54cuda3std6ranges3__45__cpo9iter_swapE
	.align		8
        /*00b0*/ 	.dword	_ZN34_INTERNAL_1ebb73a2_4_k_cu_55ad14d54cuda3std6ranges3__45__cpo4nextE
	.align		8
        /*00b8*/ 	.dword	_ZN34_INTERNAL_1ebb73a2_4_k_cu_55ad14d54cuda3std6ranges3__45__cpo4prevE
	.align		8
        /*00c0*/ 	.dword	_ZN34_INTERNAL_1ebb73a2_4_k_cu_55ad14d54cuda3std6ranges3__45__cpo4dataE
	.align		8
        /*00c8*/ 	.dword	_ZN34_INTERNAL_1ebb73a2_4_k_cu_55ad14d54cuda3std6ranges3__45__cpo5cdataE
	.align		8
        /*00d0*/ 	.dword	_ZN34_INTERNAL_1ebb73a2_4_k_cu_55ad14d54cuda3std6ranges3__45__cpo4sizeE
	.align		8
        /*00d8*/ 	.dword	_ZN34_INTERNAL_1ebb73a2_4_k_cu_55ad14d54cuda3std6ranges3__45__cpo5ssizeE
	.align		8
        /*00e0*/ 	.dword	_ZN34_INTERNAL_1ebb73a2_4_k_cu_55ad14d54cuda3std6ranges3__45__cpo8distanceE
	.align		8
        /*00e8*/ 	.dword	_ZN34_INTERNAL_1ebb73a2_4_k_cu_55ad14d56thrust24THRUST_300001_SM_1000_NS8cuda_cub3parE
	.align		8
        /*00f0*/ 	.dword	_ZN34_INTERNAL_1ebb73a2_4_k_cu_55ad14d56thrust24THRUST_300001_SM_1000_NS8cuda_cub10par_nosyncE
	.align		8
        /*00f8*/ 	.dword	_ZN34_INTERNAL_1ebb73a2_4_k_cu_55ad14d56thrust24THRUST_300001_SM_1000_NS6system6detail10sequential3seqE
	.align		8
        /*0100*/ 	.dword	_ZN34_INTERNAL_1ebb73a2_4_k_cu_55ad14d56thrust24THRUST_300001_SM_1000_NS6system3cpp3parE
	.align		8
        /*0108*/ 	.dword	_ZN34_INTERNAL_1ebb73a2_4_k_cu_55ad14d56thrust24THRUST_300001_SM_1000_NS12placeholders2_1E
	.align		8
        /*0110*/ 	.dword	_ZN34_INTERNAL_1ebb73a2_4_k_cu_55ad14d56thrust24THRUST_300001_SM_1000_NS12placeholders2_2E
	.align		8
        /*0118*/ 	.dword	_ZN34_INTERNAL_1ebb73a2_4_k_cu_55ad14d56thrust24THRUST_300001_SM_1000_NS12placeholders2_3E
	.align		8
        /*0120*/ 	.dword	_ZN34_INTERNAL_1ebb73a2_4_k_cu_55ad14d56thrust24THRUST_300001_SM_1000_NS12placeholders2_4E
	.align		8
        /*0128*/ 	.dword	_ZN34_INTERNAL_1ebb73a2_4_k_cu_55ad14d56thrust24THRUST_300001_SM_1000_NS12placeholders2_5E
	.align		8
        /*0130*/ 	.dword	_ZN34_INTERNAL_1ebb73a2_4_k_cu_55ad14d56thrust24THRUST_300001_SM_1000_NS12placeholders2_6E
	.align		8
        /*0138*/ 	.dword	_ZN34_INTERNAL_1ebb73a2_4_k_cu_55ad14d56thrust24THRUST_300001_SM_1000_NS12placeholders2_7E
	.align		8
        /*0140*/ 	.dword	_ZN34_INTERNAL_1ebb73a2_4_k_cu_55ad14d56thrust24THRUST_300001_SM_1000_NS12placeholders2_8E
	.align		8
        /*0148*/ 	.dword	_ZN34_INTERNAL_1ebb73a2_4_k_cu_55ad14d56thrust24THRUST_300001_SM_1000_NS12placeholders2_9E
	.align		8
        /*0150*/ 	.dword	_ZN34_INTERNAL_1ebb73a2_4_k_cu_55ad14d56thrust24THRUST_300001_SM_1000_NS12placeholders3_10E
	.align		8
        /*0158*/ 	.dword	_ZN34_INTERNAL_1ebb73a2_4_k_cu_55ad14d56thrust24THRUST_300001_SM_1000_NS3seqE
	.align		8
        /*0160*/ 	.dword	_ZN34_INTERNAL_1ebb73a2_4_k_cu_55ad14d56thrust24THRUST_300001_SM_1000_NS6deviceE
	.align		8
        /*0168*/ 	.dword	$str
	.align		8
        /*0170*/ 	.dword	$str$1
	.align		8
        /*0178*/ 	.dword	vprintf


//--------------------- .text._ZN3cub18CUB_300001_SM_10006detail11EmptyKernelIvEEvv --------------------------
	.section	.text._ZN3cub18CUB_300001_SM_10006detail11EmptyKernelIvEEvv,"ax",@progbits
	.align	128
        .global         _ZN3cub18CUB_300001_SM_10006detail11EmptyKernelIvEEvv
        .type           _ZN3cub18CUB_300001_SM_10006detail11EmptyKernelIvEEvv,@function
        .size           _ZN3cub18CUB_300001_SM_10006detail11EmptyKernelIvEEvv,(.L_x_23 - _ZN3cub18CUB_300001_SM_10006detail11EmptyKernelIvEEvv)
        .other          _ZN3cub18CUB_300001_SM_10006detail11EmptyKernelIvEEvv,@"STO_CUDA_ENTRY STV_DEFAULT"
_ZN3cub18CUB_300001_SM_10006detail11EmptyKernelIvEEvv:
.text._ZN3cub18CUB_300001_SM_10006detail11EmptyKernelIvEEvv:
[----:B------:R-:W-:Y:S01]  /*0000*/  LDC R1, c[0x0][0x37c] ;  /* 0x0000df00ff017b82 */ /* 0x000fe20000000800 */
[----:B------:R-:W-:Y:S05]  /*0010*/  EXIT ;  /* 0x000000000000794d */ /* 0x000fea0003800000 */
.L_x_0:
[----:B------:R-:W-:-:S00]  /*0020*/  BRA `(.L_x_0) ;  /* 0xfffffffc00fc7947 */ /* 0x000fc0000383ffff */
[----:B------:R-:W-:-:S00]  /*0030*/  NOP ;  /* 0x0000000000007918 */ /* 0x000fc00000000000 */
        /* <DEDUP_REMOVED lines=12> */
.L_x_23:


//--------------------- .text._Z10printspeedPii   --------------------------
	.section	.text._Z10printspeedPii,"ax",@progbits
	.align	128
        .global         _Z10printspeedPii
        .type           _Z10printspeedPii,@function
        .size           _Z10printspeedPii,(.L_x_24 - _Z10printspeedPii)
        .other          _Z10printspeedPii,@"STO_CUDA_ENTRY STV_DEFAULT"
_Z10printspeedPii:
.text._Z10printspeedPii:
[----:B------:R-:W0:Y:S01]  /*0000*/  LDC R1, c[0x0][0x37c] ;  /* 0x0000df00ff017b82 */ /* 0x000e220000000800 */
[----:B------:R-:W1:Y:S01]  /*0010*/  S2R R3, SR_TID.X ;  /* 0x0000000000037919 */ /* 0x000e620000002100 */
[----:B------:R-:W2:Y:S06]  /*0020*/  LDCU UR5, c[0x0][0x2fc] ;  /* 0x00005f80ff0577ac */ /* 0x000eac0008000800 */
[----:B------:R-:W1:Y:S01]  /*0030*/  S2UR UR6, SR_CTAID.X ;  /* 0x00000000000679c3 */ /* 0x000e620000002500 */
[----:B0-----:R-:W-:Y:S01]  /*0040*/  VIADD R1, R1, 0xfffffff8 ;  /* 0xfffffff801017836 */ /* 0x001fe20000000000 */
[----:B------:R-:W0:Y:S01]  /*0050*/  LDCU UR7, c[0x0][0x388] ;  /* 0x00007100ff0777ac */ /* 0x000e220008000800 */
[----:B------:R-:W3:Y:S05]  /*0060*/  LDCU UR4, c[0x0][0x2f8] ;  /* 0x00005f00ff0477ac */ /* 0x000eea0008000800 */
[----:B------:R-:W1:Y:S01]  /*0070*/  LDC R2, c[0x0][0x360] ;  /* 0x0000d800ff027b82 */ /* 0x000e620000000800 */
[----:B---3--:R-:W-:-:S05]  /*0080*/  IADD3 R6, P1, PT, R1, UR4, RZ ;  /* 0x0000000401067c10 */ /* 0x008fca000ff3e0ff */
[----:B--2---:R-:W-:Y:S02]  /*0090*/  IMAD.X R7, RZ, RZ, UR5, P1 ;  /* 0x00000005ff077e24 */ /* 0x004fe400088e06ff */
[----:B-1----:R-:W-:-:S05]  /*00a0*/  IMAD R2, R2, UR6, R3 ;  /* 0x0000000602027c24 */ /* 0x002fca000f8e0203 */
[----:B0-----:R-:W-:-:S13]  /*00b0*/  ISETP.GE.AND P0, PT, R2, UR7, PT ;  /* 0x0000000702007c0c */ /* 0x001fda000bf06270 */
[----:B------:R-:W-:Y:S05]  /*00c0*/  @P0 EXIT ;  /* 0x000000000000094d */ /* 0x000fea0003800000 */
[----:B------:R-:W0:Y:S01]  /*00d0*/  LDC.64 R8, c[0x0][0x380] ;  /* 0x0000e000ff087b82 */ /* 0x000e220000000a00 */
[----:B------:R-:W1:Y:S01]  /*00e0*/  LDCU.64 UR4, c[0x0][0x358] ;  /* 0x00006b00ff0477ac */ /* 0x000e620008000a00 */
[----:B0-----:R-:W-:-:S05]  /*00f0*/  IMAD.WIDE R8, R2, 0x4, R8 ;  /* 0x0000000402087825 */ /* 0x001fca00078e0208 */
[----:B-1----:R-:W2:Y:S01]  /*0100*/  LDG.E R3, desc[UR4][R8.64] ;  /* 0x0000000408037981 */ /* 0x002ea2000c1e1900 */
[----:B------:R-:W-:Y:S01]  /*0110*/  MOV R0, 0x178 ;  /* 0x0000017800007802 */ /* 0x000fe20000000f00 */
[----:B------:R-:W0:Y:S03]  /*0120*/  LDCU.64 UR4, c[0x4][0x170] ;  /* 0x01002e00ff0477ac */ /* 0x000e260008000a00 */
[----:B------:R1:W3:Y:S01]  /*0130*/  LDC.64 R10, c[0x4][R0] ;  /* 0x01000000000a7b82 */ /* 0x0002e20000000a00 */
[----:B0-----:R-:W-:Y:S01]  /*0140*/  MOV R4, UR4 ;  /* 0x0000000400047c02 */ /* 0x001fe20008000f00 */
[----:B------:R-:W-:Y:S01]  /*0150*/  IMAD.U32 R5, RZ, RZ, UR5 ;  /* 0x00000005ff057e24 */ /* 0x000fe2000f8e00ff */
[----:B--23--:R1:W-:Y:S06]  /*0160*/  STL.64 [R1], R2 ;  /* 0x0000000201007387 */ /* 0x00c3ec0000100a00 */
[----:B------:R-:W-:-:S07]  /*0170*/  LEPC R20, `(.L_x_1) ;  /* 0x000000001014794e */ /* 0x000fce0000000000 */
[----:B-1----:R-:W-:Y:S05]  /*0180*/  CALL.ABS.NOINC R10 ;  /* 0x000000000a007343 */ /* 0x002fea0003c00000 */
.L_x_1:
[----:B------:R-:W-:Y:S05]  /*0190*/  EXIT ;  /* 0x000000000000794d */ /* 0x000fea0003800000 */
.L_x_2:
        /* <DEDUP_REMOVED lines=14> */
.L_x_24:


//--------------------- .text._Z8printcarP3Cari   --------------------------
	.section	.text._Z8printcarP3Cari,"ax",@progbits
	.align	128
        .global         _Z8printcarP3Cari
        .type           _Z8printcarP3Cari,@function
        .size           _Z8printcarP3Cari,(.L_x_25 - _Z8printcarP3Cari)
        .other          _Z8printcarP3Cari,@"STO_CUDA_ENTRY STV_DEFAULT"
_Z8printcarP3Cari:
.text._Z8printcarP3Cari:
        /* <DEDUP_REMOVED lines=16> */
[----:B-1----:R-:W2:Y:S04]  /*0100*/  LDG.E R8, desc[UR4][R2.64+0x4] ;  /* 0x0000040402087981 */ /* 0x002ea8000c1e1900 */
[----:B------:R-:W3:Y:S01]  /*0110*/  LDG.E R0, desc[UR4][R2.64] ;  /* 0x0000000402007981 */ /* 0x000ee2000c1e1900 */
[----:B------:R-:W-:Y:S01]  /*0120*/  MOV R10, 0x178 ;  /* 0x00000178000a7802 */ /* 0x000fe20000000f00 */
[----:B------:R-:W0:Y:S05]  /*0130*/  LDCU.64 UR4, c[0x4][0x168] ;  /* 0x01002d00ff0477ac */ /* 0x000e2a0008000a00 */
[----:B------:R-:W1:Y:S01]  /*0140*/  LDC.64 R10, c[0x4][R10] ;  /* 0x010000000a0a7b82 */ /* 0x000e620000000a00 */
[----:B0-----:R-:W-:Y:S01]  /*0150*/  MOV R4, UR4 ;  /* 0x0000000400047c02 */ /* 0x001fe20008000f00 */
[----:B------:R-:W-:Y:S01]  /*0160*/  IMAD.U32 R5, RZ, RZ, UR5 ;  /* 0x00000005ff057e24 */ /* 0x000fe2000f8e00ff */
[----:B--2---:R-:W0:Y:S01]  /*0170*/  F2F.F64.F32 R8, R8 ;  /* 0x0000000800087310 */ /* 0x004e220000201800 */
[----:B---3--:R2:W-:Y:S04]  /*0180*/  STL [R1], R0 ;  /* 0x0000000001007387 */ /* 0x0085e80000100800 */
[----:B01----:R2:W-:Y:S02]  /*0190*/  STL.64 [R1+0x8], R8 ;  /* 0x0000080801007387 */ /* 0x0035e40000100a00 */
[----:B------:R-:W-:-:S07]  /*01a0*/  LEPC R20, `(.L_x_3) ;  /* 0x000000001014794e */ /* 0x000fce0000000000 */
[----:B--2---:R-:W-:Y:S05]  /*01b0*/  CALL.ABS.NOINC R10 ;  /* 0x000000000a007343 */ /* 0x004fea0003c00000 */
.L_x_3:
[----:B------:R-:W-:Y:S05]  /*01c0*/  EXIT ;  /* 0x000000000000794d */ /* 0x000fea0003800000 */
.L_x_4:
        /* <DEDUP_REMOVED lines=11> */
.L_x_25:


//--------------------- .text._Z10initkernelP3Cari --------------------------
	.section	.text._Z10initkernelP3Cari,"ax",@progbits
	.align	128
        .global         _Z10initkernelP3Cari
        .type           _Z10initkernelP3Cari,@function
        .size           _Z10initkernelP3Cari,(.L_x_26 - _Z10initkernelP3Cari)
        .other          _Z10initkernelP3Cari,@"STO_CUDA_ENTRY STV_DEFAULT"
_Z10initkernelP3Cari:
.text._Z10initkernelP3Cari:
[----:B------:R-:W-:Y:S01]  /*0000*/  LDC R1, c[0x0][0x37c] ;  /* 0x0000df00ff017b82 */ /* 0x000fe20000000800 */
[----:B------:R-:W0:Y:S07]  /*0010*/  S2R R0, SR_TID.X ;  /* 0x0000000000007919 */ /* 0x000e2e0000002100 */
[----:B------:R-:W0:Y:S01]  /*0020*/  S2UR UR4, SR_CTAID.X ;  /* 0x00000000000479c3 */ /* 0x000e220000002500 */
[----:B------:R-:W1:Y:S07]  /*0030*/  LDCU UR5, c[0x0][0x388] ;  /* 0x00007100ff0577ac */ /* 0x000e6e0008000800 */
[----:B------:R-:W0:Y:S02]  /*0040*/  LDC R5, c[0x0][0x360] ;  /* 0x0000d800ff057b82 */ /* 0x000e240000000800 */
[----:B0-----:R-:W-:-:S05]  /*0050*/  IMAD R5, R5, UR4, R0 ;  /* 0x0000000405057c24 */ /* 0x001fca000f8e0200 */
[----:B-1----:R-:W-:-:S13]  /*0060*/  ISETP.GE.AND P0, PT, R5, UR5, PT ;  /* 0x0000000505007c0c */ /* 0x002fda000bf06270 */
[----:B------:R-:W-:Y:S05]  /*0070*/  @P0 EXIT ;  /* 0x000000000000094d */ /* 0x000fea0003800000 */
[----:B------:R-:W0:Y:S01]  /*0080*/  LDC.64 R2, c[0x0][0x380] ;  /* 0x0000e000ff027b82 */ /* 0x000e220000000a00 */
[----:B------:R-:W1:Y:S01]  /*0090*/  LDCU.64 UR4, c[0x0][0x358] ;  /* 0x00006b00ff0477ac */ /* 0x000e620008000a00 */
[----:B0-----:R-:W-:-:S05]  /*00a0*/  IMAD.WIDE R2, R5, 0x8, R2 ;  /* 0x0000000805027825 */ /* 0x001fca00078e0202 */
[----:B-1----:R-:W-:Y:S04]  /*00b0*/  STG.E desc[UR4][R2.64], R5 ;  /* 0x0000000502007986 */ /* 0x002fe8000c101904 */
[----:B------:R-:W-:Y:S01]  /*00c0*/  STG.E desc[UR4][R2.64+0x4], RZ ;  /* 0x000004ff02007986 */ /* 0x000fe2000c101904 */
[----:B------:R-:W-:Y:S05]  /*00d0*/  EXIT ;  /* 0x000000000000794d */ /* 0x000fea0003800000 */
.L_x_5:
        /* <DEDUP_REMOVED lines=10> */
.L_x_26:


//--------------------- .text._Z13waitingkernelP3Cariii --------------------------
	.section	.text._Z13waitingkernelP3Cariii,"ax",@progbits
	.align	128
        .global         _Z13waitingkernelP3Cariii
        .type           _Z13waitingkernelP3Cariii,@function
        .size           _Z13waitingkernelP3Cariii,(.L_x_27 - _Z13waitingkernelP3Cariii)
        .other          _Z13waitingkernelP3Cariii,@"STO_CUDA_ENTRY STV_DEFAULT"
_Z13waitingkernelP3Cariii:
.text._Z13waitingkernelP3Cariii:
[----:B------:R-:W-:Y:S01]  /*0000*/  LDC R1, c[0x0][0x37c] ;  /* 0x0000df00ff017b82 */ /* 0x000fe20000000800 */
[----:B------:R-:W0:Y:S07]  /*0010*/  S2R R3, SR_TID.X ;  /* 0x0000000000037919 */ /* 0x000e2e0000002100 */
[----:B------:R-:W0:Y:S01]  /*0020*/  S2UR UR6, SR_CTAID.X ;  /* 0x00000000000679c3 */ /* 0x000e220000002500 */
[----:B------:R-:W1:Y:S07]  /*0030*/  LDCU.64 UR4, c[0x0][0x388] ;  /* 0x00007100ff0477ac */ /* 0x000e6e0008000a00 */
[----:B------:R-:W0:Y:S01]  /*0040*/  LDC R0, c[0x0][0x360] ;  /* 0x0000d800ff007b82 */ /* 0x000e220000000800 */
[----:B-1----:R-:W-:-:S04]  /*0050*/  UISETP.LT.AND UP0, UPT, UR5, UR4, UPT ;  /* 0x000000040500728c */ /* 0x002fc8000bf01270 */
[----:B------:R-:W-:Y:S01]  /*0060*/  USEL UR4, UR5, UR4, UP0 ;  /* 0x0000000405047287 */ /* 0x000fe20008000000 */
[----:B0-----:R-:W-:-:S05]  /*0070*/  IMAD R0, R0, UR6, R3 ;  /* 0x0000000600007c24 */ /* 0x001fca000f8e0203 */
[----:B------:R-:W-:-:S13]  /*0080*/  ISETP.LT.AND P0, PT, R0, UR4, PT ;  /* 0x0000000400007c0c */ /* 0x000fda000bf01270 */
[----:B------:R-:W-:Y:S05]  /*0090*/  @!P0 EXIT ;  /* 0x000000000000894d */ /* 0x000fea0003800000 */
[----:B------:R-:W0:Y:S01]  /*00a0*/  LDC R17, c[0x0][0x38c] ;  /* 0x0000e300ff117b82 */ /* 0x000e220000000800 */
[----:B------:R-:W1:Y:S01]  /*00b0*/  LDCU UR6, c[0x0][0x390] ;  /* 0x00007200ff0677ac */ /* 0x000e620008000800 */
[----:B------:R-:W2:Y:S06]  /*00c0*/  LDCU.64 UR4, c[0x0][0x358] ;  /* 0x00006b00ff0477ac */ /* 0x000eac0008000a00 */
[----:B------:R-:W3:Y:S01]  /*00d0*/  LDC.64 R2, c[0x0][0x380] ;  /* 0x0000e000ff027b82 */ /* 0x000ee20000000a00 */
[----:B------:R-:W4:Y:S01]  /*00e0*/  LDCU UR7, c[0x0][0x388] ;  /* 0x00007100ff0777ac */ /* 0x000f220008000800 */
[----:B-1----:R-:W-:-:S07]  /*00f0*/  I2FP.F32.S32 R10, UR6 ;  /* 0x00000006000a7c45 */ /* 0x002fce0008201400 */
.L_x_6:
[----:B0-----:R-:W-:-:S13]  /*0100*/  ISETP.GE.AND P0, PT, R0, R17, PT ;  /* 0x000000110000720c */ /* 0x001fda0003f06270 */
[C---:B------:R-:W-:Y:S02]  /*0110*/  @P0 IMAD.IADD R7, R0.reuse, 0x1, -R17 ;  /* 0x0000000100070824 */ /* 0x040fe400078e0a11 */
[----:B---3--:R-:W-:-:S04]  /*0120*/  @!P0 IMAD.WIDE R4, R0, 0x8, R2 ;  /* 0x0000000800048825 */ /* 0x008fc800078e0202 */
[----:B------:R-:W-:Y:S01]  /*0130*/  @P0 IMAD.WIDE R6, R7, 0x8, R2 ;  /* 0x0000000807060825 */ /* 0x000fe200078e0202 */
[----:B--2---:R0:W2:Y:S02]  /*0140*/  @!P0 LDG.E R11, desc[UR4][R4.64+0x4] ;  /* 0x00000404040b8981 */ /* 0x0040a4000c1e1900 */
[----:B------:R-:W-:-:S03]  /*0150*/  @P0 IADD3 R8, P1, PT, R6, 0x4, RZ ;  /* 0x0000000406080810 */ /* 0x000fc60007f3e0ff */
[----:B------:R-:W3:Y:S02]  /*0160*/  @P0 LDG.E R6, desc[UR4][R6.64+0x4] ;  /* 0x0000040406060981 */ /* 0x000ee4000c1e1900 */
[----:B------:R-:W-:Y:S02]  /*0170*/  @P0 IMAD.X R9, RZ, RZ, R7, P1 ;  /* 0x000000ffff090224 */ /* 0x000fe400008e0607 */
[----:B------:R-:W-:-:S05]  /*0180*/  @P0 IMAD.WIDE R8, R17, 0x8, R8 ;  /* 0x0000000811080825 */ /* 0x000fca00078e0208 */
[----:B------:R-:W3:Y:S01]  /*0190*/  @P0 LDG.E R13, desc[UR4][R8.64] ;  /* 0x00000004080d0981 */ /* 0x000ee2000c1e1900 */
[----:B------:R-:W-:Y:S01]  /*01a0*/  @!P0 IADD3 R12, P2, PT, R4, 0x4, RZ ;  /* 0x00000004040c8810 */ /* 0x000fe20007f5e0ff */
[----:B------:R-:W-:-:S03]  /*01b0*/  @P0 IMAD.MOV.U32 R12, RZ, RZ, R8 ;  /* 0x000000ffff0c0224 */ /* 0x000fc600078e0008 */
[----:B------:R-:W-:Y:S02]  /*01c0*/  @!P0 IADD3.X R15, PT, PT, RZ, R5, RZ, P2, !PT ;  /* 0x00000005ff0f8210 */ /* 0x000fe400017fe4ff */
[----:B------:R-:W-:Y:S01]  /*01d0*/  @P0 MOV R15, R9 ;  /* 0x00000009000f0202 */ /* 0x000fe20000000f00 */
[----:B0-----:R-:W-:-:S03]  /*01e0*/  IMAD.MOV.U32 R4, RZ, RZ, R12 ;  /* 0x000000ffff047224 */ /* 0x001fc600078e000c */
[----:B------:R-:W-:Y:S01]  /*01f0*/  MOV R5, R15 ;  /* 0x0000000f00057202 */ /* 0x000fe20000000f00 */
[----:B------:R-:W-:Y:S01]  /*0200*/  IMAD.IADD R0, R0, 0x1, R17 ;  /* 0x0000000100007824 */ /* 0x000fe200078e0211 */
[----:B---3--:R-:W-:-:S04]  /*0210*/  @P0 FSETP.GE.AND P1, PT, R6, R13, PT ;  /* 0x0000000d0600020b */ /* 0x008fc80003f26000 */
[----:B------:R-:W-:-:S05]  /*0220*/  @P0 FSEL R11, R6, R13, P1 ;  /* 0x0000000d060b0208 */ /* 0x000fca0000800000 */
[----:B--2---:R-:W-:-:S05]  /*0230*/  FADD R11, R10, R11 ;  /* 0x0000000b0a0b7221 */ /* 0x004fca0000000000 */
[----:B------:R1:W-:Y:S01]  /*0240*/  STG.E desc[UR4][R4.64], R11 ;  /* 0x0000000b04007986 */ /* 0x0003e2000c101904 */
[----:B----4-:R-:W-:-:S13]  /*0250*/  ISETP.GE.AND P0, PT, R0, UR7, PT ;  /* 0x0000000700007c0c */ /* 0x010fda000bf06270 */
[----:B-1----:R-:W-:Y:S05]  /*0260*/  @!P0 BRA `(.L_x_6) ;  /* 0xfffffffc00a48947 */ /* 0x002fea000383ffff */
[----:B------:R-:W-:Y:S05]  /*0270*/  EXIT ;  /* 0x000000000000794d */ /* 0x000fea0003800000 */
.L_x_7:
        /* <DEDUP_REMOVED lines=16> */
.L_x_27:


//--------------------- .text._Z12travelkernelP3CarPiii --------------------------
	.section	.text._Z12travelkernelP3CarPiii,"ax",@progbits
	.align	128
        .global         _Z12travelkernelP3CarPiii
        .type           _Z12travelkernelP3CarPiii,@function
        .size           _Z12travelkernelP3CarPiii,(.L_x_22 - _Z12travelkernelP3CarPiii)
        .other          _Z12travelkernelP3CarPiii,@"STO_CUDA_ENTRY STV_DEFAULT"
_Z12travelkernelP3CarPiii:
.text._Z12travelkernelP3CarPiii:
        /* <DEDUP_REMOVED lines=10> */
[----:B------:R-:W2:Y:S01]  /*00a0*/  LDCU UR6, c[0x0][0x394] ;  /* 0x00007280ff0677ac */ /* 0x000ea20008000800 */
[----:B0-----:R-:W-:-:S05]  /*00b0*/  IMAD.WIDE R4, R3, 0x8, R4 ;  /* 0x0000000803047825 */ /* 0x001fca00078e0204 */
[----:B------:R-:W0:Y:S01]  /*00c0*/  LDC.64 R2, c[0x0][0x388] ;  /* 0x0000e200ff027b82 */ /* 0x000e220000000a00 */
[----:B-1----:R-:W0:Y:S02]  /*00d0*/  LDG.E R7, desc[UR4][R4.64] ;  /* 0x0000000404077981 */ /* 0x002e24000c1e1900 */
[----:B0-----:R-:W-:-:S06]  /*00e0*/  IMAD.WIDE R2, R7, 0x4, R2 ;  /* 0x0000000407027825 */ /* 0x001fcc00078e0202 */
[----:B------:R-:W3:Y:S01]  /*00f0*/  LDG.E R2, desc[UR4][R2.64] ;  /* 0x0000000402027981 */ /* 0x000ee2000c1e1900 */
[----:B--2---:R-:W-:Y:S01]  /*0100*/  I2FP.F32.S32 R0, UR6 ;  /* 0x0000000600007c45 */ /* 0x004fe20008201400 */
[----:B------:R-:W-:Y:S04]  /*0110*/  BSSY.RECONVERGENT B0, `(.L_x_8) ;  /* 0x000000e000007945 */ /* 0x000fe80003800200 */
[----:B------:R-:W-:Y:S01]  /*0120*/  FMUL R0, R0, 60 ;  /* 0x4270000000007820 */ /* 0x000fe20000400000 */
[----:B---3--:R-:W-:-:S04]  /*0130*/  I2FP.F32.S32 R3, R2 ;  /* 0x0000000200037245 */ /* 0x008fc80000201400 */
[----:B------:R-:W0:Y:S08]  /*0140*/  MUFU.RCP R6, R3 ;  /* 0x0000000300067308 */ /* 0x000e300000001000 */
[----:B------:R-:W1:Y:S01]  /*0150*/  FCHK P0, R0, R3 ;  /* 0x0000000300007302 */ /* 0x000e620000000000 */
[----:B0-----:R-:W-:-:S04]  /*0160*/  FFMA R7, -R3, R6, 1 ;  /* 0x3f80000003077423 */ /* 0x001fc80000000106 */
[----:B------:R-:W-:-:S04]  /*0170*/  FFMA R7, R6, R7, R6 ;  /* 0x0000000706077223 */ /* 0x000fc80000000006 */
[----:B------:R-:W-:-:S04]  /*0180*/  FFMA R6, R0, R7, RZ ;  /* 0x0000000700067223 */ /* 0x000fc800000000ff */
[----:B------:R-:W-:-:S04]  /*0190*/  FFMA R8, -R3, R6, R0 ;  /* 0x0000000603087223 */ /* 0x000fc80000000100 */
[----:B------:R-:W-:Y:S01]  /*01a0*/  FFMA R6, R7, R8, R6 ;  /* 0x0000000807067223 */ /* 0x000fe20000000006 */
[----:B-1----:R-:W-:Y:S06]  /*01b0*/  @!P0 BRA `(.L_x_9) ;  /* 0x00000000000c8947 */ /* 0x002fec0003800000 */
[----:B------:R-:W-:-:S07]  /*01c0*/  MOV R2, 0x1e0 ;  /* 0x000001e000027802 */ /* 0x000fce0000000f00 */
[----:B------:R-:W-:Y:S05]  /*01d0*/  CALL.REL.NOINC `($__internal_0_$__cuda_sm3x_div_rn_noftz_f32_slowpath) ;  /* 0x0000000000187944 */ /* 0x000fea0003c00000 */
[----:B------:R-:W-:-:S07]  /*01e0*/  IMAD.MOV.U32 R6, RZ, RZ, R0 ;  /* 0x000000ffff067224 */ /* 0x000fce00078e0000 */
.L_x_9:
[----:B------:R-:W-:Y:S05]  /*01f0*/  BSYNC.RECONVERGENT B0 ;  /* 0x0000000000007941 */ /* 0x000fea0003800200 */
.L_x_8:
[----:B------:R-:W2:Y:S02]  /*0200*/  LDG.E R3, desc[UR4][R4.64+0x4] ;  /* 0x0000040404037981 */ /* 0x000ea4000c1e1900 */
[----:B--2---:R-:W-:-:S05]  /*0210*/  FADD R3, R3, R6 ;  /* 0x0000000603037221 */ /* 0x004fca0000000000 */
[----:B------:R-:W-:Y:S01]  /*0220*/  STG.E desc[UR4][R4.64+0x4], R3 ;  /* 0x0000040304007986 */ /* 0x000fe2000c101904 */
[----:B------:R-:W-:Y:S05]  /*0230*/  EXIT ;  /* 0x000000000000794d */ /* 0x000fea0003800000 */
        .weak           $__internal_0_$__cuda_sm3x_div_rn_noftz_f32_slowpath
        .type           $__internal_0_$__cuda_sm3x_div_rn_noftz_f32_slowpath,@function
        .size           $__internal_0_$__cuda_sm3x_div_rn_noftz_f32_slowpath,(.L_x_22 - $__internal_0_$__cuda_sm3x_div_rn_noftz_f32_slowpath)
$__internal_0_$__cuda_sm3x_div_rn_noftz_f32_slowpath:
[--C-:B------:R-:W-:Y:S01]  /*0240*/  SHF.R.U32.HI R7, RZ, 0x17, R3.reuse ;  /* 0x00000017ff077819 */ /* 0x100fe20000011603 */
[----:B------:R-:W-:Y:S01]  /*0250*/  BSSY.RECONVERGENT B1, `(.L_x_10) ;  /* 0x0000064000017945 */ /* 0x000fe20003800200 */
[--C-:B------:R-:W-:Y:S01]  /*0260*/  SHF.R.U32.HI R6, RZ, 0x17, R0.reuse ;  /* 0x00000017ff067819 */ /* 0x100fe20000011600 */
[----:B------:R-:W-:Y:S01]  /*0270*/  IMAD.MOV.U32 R8, RZ, RZ, R0 ;  /* 0x000000ffff087224 */ /* 0x000fe200078e0000 */
[----:B------:R-:W-:Y:S01]  /*0280*/  LOP3.LUT R7, R7, 0xff, RZ, 0xc0, !PT ;  /* 0x000000ff07077812 */ /* 0x000fe200078ec0ff */
[----:B------:R-:W-:Y:S01]  /*0290*/  IMAD.MOV.U32 R9, RZ, RZ, R3 ;  /* 0x000000ffff097224 */ /* 0x000fe200078e0003 */
[----:B------:R-:W-:-:S03]  /*02a0*/  LOP3.LUT R6, R6, 0xff, RZ, 0xc0, !PT ;  /* 0x000000ff06067812 */ /* 0x000fc600078ec0ff */
[----:B------:R-:W-:Y:S02]  /*02b0*/  VIADD R12, R7, 0xffffffff ;  /* 0xffffffff070c7836 */ /* 0x000fe40000000000 */
[----:B------:R-:W-:-:S03]  /*02c0*/  VIADD R11, R6, 0xffffffff ;  /* 0xffffffff060b7836 */ /* 0x000fc60000000000 */
[----:B------:R-:W-:-:S04]  /*02d0*/  ISETP.GT.U32.AND P0, PT, R12, 0xfd, PT ;  /* 0x000000fd0c00780c */ /* 0x000fc80003f04070 */
[----:B------:R-:W-:-:S13]  /*02e0*/  ISETP.GT.U32.OR P0, PT, R11, 0xfd, P0 ;  /* 0x000000fd0b00780c */ /* 0x000fda0000704470 */
[----:B------:R-:W-:Y:S01]  /*02f0*/  @!P0 IMAD.MOV.U32 R10, RZ, RZ, RZ ;  /* 0x000000ffff0a8224 */ /* 0x000fe200078e00ff */
[----:B------:R-:W-:Y:S06]  /*0300*/  @!P0 BRA `(.L_x_11) ;  /* 0x00000000005c8947 */ /* 0x000fec0003800000 */
[----:B------:R-:W-:Y:S02]  /*0310*/  FSETP.GTU.FTZ.AND P0, PT, |R0|, +INF , PT ;  /* 0x7f8000000000780b */ /* 0x000fe40003f1c200 */
[----:B------:R-:W-:-:S04]  /*0320*/  FSETP.GTU.FTZ.AND P1, PT, |R3|, +INF , PT ;  /* 0x7f8000000300780b */ /* 0x000fc80003f3c200 */
[----:B------:R-:W-:-:S13]  /*0330*/  PLOP3.LUT P0, PT, P0, P1, PT, 0xf8, 0x8f ;  /* 0x00000000008f781c */ /* 0x000fda0000703f70 */
[----:B------:R-:W-:Y:S05]  /*0340*/  @P0 BRA `(.L_x_12) ;  /* 0x00000004004c0947 */ /* 0x000fea0003800000 */
[----:B------:R-:W-:-:S13]  /*0350*/  LOP3.LUT P0, RZ, R9, 0x7fffffff, R8, 0xc8, !PT ;  /* 0x7fffffff09ff7812 */ /* 0x000fda000780c808 */
[----:B------:R-:W-:Y:S05]  /*0360*/  @!P0 BRA `(.L_x_13) ;  /* 0x00000004003c8947 */ /* 0x000fea0003800000 */
[C---:B------:R-:W-:Y:S02]  /*0370*/  FSETP.NEU.FTZ.AND P2, PT, |R0|.reuse, +INF , PT ;  /* 0x7f8000000000780b */ /* 0x040fe40003f5d200 */
[----:B------:R-:W-:Y:S02]  /*0380*/  FSETP.NEU.FTZ.AND P1, PT, |R3|, +INF , PT ;  /* 0x7f8000000300780b */ /* 0x000fe40003f3d200 */
[----:B------:R-:W-:-:S11]  /*0390*/  FSETP.NEU.FTZ.AND P0, PT, |R0|, +INF , PT ;  /* 0x7f8000000000780b */ /* 0x000fd60003f1d200 */
[----:B------:R-:W-:Y:S05]  /*03a0*/  @!P1 BRA !P2, `(.L_x_13) ;  /* 0x00000004002c9947 */ /* 0x000fea0005000000 */
[----:B------:R-:W-:-:S04]  /*03b0*/  LOP3.LUT P2, RZ, R8, 0x7fffffff, RZ, 0xc0, !PT ;  /* 0x7fffffff08ff7812 */ /* 0x000fc8000784c0ff */
[----:B------:R-:W-:-:S13]  /*03c0*/  PLOP3.LUT P1, PT, P1, P2, PT, 0x2f, 0xf2 ;  /* 0x0000000000f2781c */ /* 0x000fda0000f24577 */
[----:B------:R-:W-:Y:S05]  /*03d0*/  @P1 BRA `(.L_x_14) ;  /* 0x0000000400181947 */ /* 0x000fea0003800000 */
[----:B------:R-:W-:-:S04]  /*03e0*/  LOP3.LUT P1, RZ, R9, 0x7fffffff, RZ, 0xc0, !PT ;  /* 0x7fffffff09ff7812 */ /* 0x000fc8000782c0ff */
[----:B------:R-:W-:-:S13]  /*03f0*/  PLOP3.LUT P0, PT, P0, P1, PT, 0x2f, 0xf2 ;  /* 0x0000000000f2781c */ /* 0x000fda0000702577 */
[----:B------:R-:W-:Y:S05]  /*0400*/  @P0 BRA `(.L_x_15) ;  /* 0x0000000400000947 */ /* 0x000fea0003800000 */
[----:B------:R-:W-:Y:S02]  /*0410*/  ISETP.GE.AND P0, PT, R11, RZ, PT ;  /* 0x000000ff0b00720c */ /* 0x000fe40003f06270 */
[----:B------:R-:W-:-:S11]  /*0420*/  ISETP.GE.AND P1, PT, R12, RZ, PT ;  /* 0x000000ff0c00720c */ /* 0x000fd60003f26270 */
[----:B------:R-:W-:Y:S02]  /*0430*/  @P0 IMAD.MOV.U32 R10, RZ, RZ, RZ ;  /* 0x000000ffff0a0224 */ /* 0x000fe400078e00ff */
[----:B------:R-:W-:Y:S01]  /*0440*/  @!P0 FFMA R8, R0, 1.84467440737095516160e+19, RZ ;  /* 0x5f80000000088823 */ /* 0x000fe200000000ff */
[----:B------:R-:W-:Y:S02]  /*0450*/  @!P0 IMAD.MOV.U32 R10, RZ, RZ, -0x40 ;  /* 0xffffffc0ff0a8424 */ /* 0x000fe400078e00ff */
[----:B------:R-:W-:Y:S02]  /*0460*/  @!P1 FFMA R9, R3, 1.84467440737095516160e+19, RZ ;  /* 0x5f80000003099823 */ /* 0x000fe400000000ff */
[----:B------:R-:W-:-:S07]  /*0470*/  @!P1 VIADD R10, R10, 0x40 ;  /* 0x000000400a0a9836 */ /* 0x000fce0000000000 */
.L_x_11:
[----:B------:R-:W-:Y:S01]  /*0480*/  LEA R0, R7, 0xc0800000, 0x17 ;  /* 0xc080000007007811 */ /* 0x000fe200078eb8ff */
[----:B------:R-:W-:Y:S01]  /*0490*/  VIADD R6, R6, 0xffffff81 ;  /* 0xffffff8106067836 */ /* 0x000fe20000000000 */
[----:B------:R-:W-:Y:S03]  /*04a0*/  BSSY.RECONVERGENT B2, `(.L_x_16) ;  /* 0x0000035000027945 */ /* 0x000fe60003800200 */
[----:B------:R-:W-:Y:S01]  /*04b0*/  IMAD.IADD R9, R9, 0x1, -R0 ;  /* 0x0000000109097824 */ /* 0x000fe200078e0a00 */
[C---:B------:R-:W-:Y:S01]  /*04c0*/  IADD3 R7, PT, PT, R6.reuse, 0x7f, -R7 ;  /* 0x0000007f06077810 */ /* 0x040fe20007ffe807 */
[----:B------:R-:W-:Y:S02]  /*04d0*/  IMAD R0, R6, -0x800000, R8 ;  /* 0xff80000006007824 */ /* 0x000fe400078e0208 */
[----:B------:R-:W0:Y:S01]  /*04e0*/  MUFU.RCP R3, R9 ;  /* 0x0000000900037308 */ /* 0x000e220000001000 */
[----:B------:R-:W-:Y:S01]  /*04f0*/  FADD.FTZ R11, -R9, -RZ ;  /* 0x800000ff090b7221 */ /* 0x000fe20000010100 */
[----:B------:R-:W-:-:S03]  /*0500*/  IMAD.IADD R7, R7, 0x1, R10 ;  /* 0x0000000107077824 */ /* 0x000fc600078e020a */
[----:B0-----:R-:W-:-:S04]  /*0510*/  FFMA R12, R3, R11, 1 ;  /* 0x3f800000030c7423 */ /* 0x001fc8000000000b */
[----:B------:R-:W-:-:S04]  /*0520*/  FFMA R12, R3, R12, R3 ;  /* 0x0000000c030c7223 */ /* 0x000fc80000000003 */
[----:B------:R-:W-:-:S04]  /*0530*/  FFMA R3, R0, R12, RZ ;  /* 0x0000000c00037223 */ /* 0x000fc800000000ff */
[----:B------:R-:W-:-:S04]  /*0540*/  FFMA R8, R11, R3, R0 ;  /* 0x000000030b087223 */ /* 0x000fc80000000000 */
[----:B------:R-:W-:-:S04]  /*0550*/  FFMA R13, R12, R8, R3 ;  /* 0x000000080c0d7223 */ /* 0x000fc80000000003 */
[----:B------:R-:W-:-:S04]  /*0560*/  FFMA R8, R11, R13, R0 ;  /* 0x0000000d0b087223 */ /* 0x000fc80000000000 */
[----:B------:R-:W-:-:S05]  /*0570*/  FFMA R0, R12, R8, R13 ;  /* 0x000000080c007223 */ /* 0x000fca000000000d */
[----:B------:R-:W-:-:S04]  /*0580*/  SHF.R.U32.HI R3, RZ, 0x17, R0 ;  /* 0x00000017ff037819 */ /* 0x000fc80000011600 */
[----:B------:R-:W-:-:S05]  /*0590*/  LOP3.LUT R3, R3, 0xff, RZ, 0xc0, !PT ;  /* 0x000000ff03037812 */ /* 0x000fca00078ec0ff */
[----:B------:R-:W-:-:S04]  /*05a0*/  IMAD.IADD R9, R3, 0x1, R7 ;  /* 0x0000000103097824 */ /* 0x000fc800078e0207 */
[----:B------:R-:W-:-:S05]  /*05b0*/  VIADD R3, R9, 0xffffffff ;  /* 0xffffffff09037836 */ /* 0x000fca0000000000 */
[----:B------:R-:W-:-:S13]  /*05c0*/  ISETP.GE.U32.AND P0, PT, R3, 0xfe, PT ;  /* 0x000000fe0300780c */ /* 0x000fda0003f06070 */
[----:B------:R-:W-:Y:S05]  /*05d0*/  @!P0 BRA `(.L_x_17) ;  /* 0x0000000000808947 */ /* 0x000fea0003800000 */
[----:B------:R-:W-:-:S13]  /*05e0*/  ISETP.GT.AND P0, PT, R9, 0xfe, PT ;  /* 0x000000fe0900780c */ /* 0x000fda0003f04270 */
[----:B------:R-:W-:Y:S05]  /*05f0*/  @P0 BRA `(.L_x_18) ;  /* 0x00000000006c0947 */ /* 0x000fea0003800000 */
[----:B------:R-:W-:-:S13]  /*0600*/  ISETP.GE.AND P0, PT, R9, 0x1, PT ;  /* 0x000000010900780c */ /* 0x000fda0003f06270 */
[----:B------:R-:W-:Y:S05]  /*0610*/  @P0 BRA `(.L_x_19) ;  /* 0x0000000000740947 */ /* 0x000fea0003800000 */
[----:B------:R-:W-:Y:S02]  /*0620*/  ISETP.GE.AND P0, PT, R9, -0x18, PT ;  /* 0xffffffe80900780c */ /* 0x000fe40003f06270 */
[----:B------:R-:W-:-:S11]  /*0630*/  LOP3.LUT R0, R0, 0x80000000, RZ, 0xc0, !PT ;  /* 0x8000000000007812 */ /* 0x000fd600078ec0ff */
[----:B------:R-:W-:Y:S05]  /*0640*/  @!P0 BRA `(.L_x_19) ;  /* 0x0000000000688947 */ /* 0x000fea0003800000 */
[CCC-:B------:R-:W-:Y:S01]  /*0650*/  FFMA.RZ R3, R12.reuse, R8.reuse, R13.reuse ;  /* 0x000000080c037223 */ /* 0x1c0fe2000000c00d */
[CCC-:B------:R-:W-:Y:S01]  /*0660*/  FFMA.RM R6, R12.reuse, R8.reuse, R13.reuse ;  /* 0x000000080c067223 */ /* 0x1c0fe2000000400d */
[C---:B------:R-:W-:Y:S02]  /*0670*/  ISETP.NE.AND P2, PT, R9.reuse, RZ, PT ;  /* 0x000000ff0900720c */ /* 0x040fe40003f45270 */
[----:B------:R-:W-:Y:S02]  /*0680*/  ISETP.NE.AND P1, PT, R9, RZ, PT ;  /* 0x000000ff0900720c */ /* 0x000fe40003f25270 */
[----:B------:R-:W-:Y:S01]  /*0690*/  LOP3.LUT R7, R3, 0x7fffff, RZ, 0xc0, !PT ;  /* 0x007fffff03077812 */ /* 0x000fe200078ec0ff */
[----:B------:R-:W-:Y:S01]  /*06a0*/  FFMA.RP R3, R12, R8, R13 ;  /* 0x000000080c037223 */ /* 0x000fe2000000800d */
[----:B------:R-:W-:Y:S02]  /*06b0*/  VIADD R8, R9, 0x20 ;  /* 0x0000002009087836 */ /* 0x000fe40000000000 */
[----:B------:R-:W-:Y:S01]  /*06c0*/  LOP3.LUT R7, R7, 0x800000, RZ, 0xfc, !PT ;  /* 0x0080000007077812 */ /* 0x000fe200078efcff */
[----:B------:R-:W-:Y:S01]  /*06d0*/  IMAD.MOV R9, RZ, RZ, -R9 ;  /* 0x000000ffff097224 */ /* 0x000fe200078e0a09 */
[----:B------:R-:W-:-:S02]  /*06e0*/  FSETP.NEU.FTZ.AND P0, PT, R3, R6, PT ;  /* 0x000000060300720b */ /* 0x000fc40003f1d000 */
[----:B------:R-:W-:Y:S02]  /*06f0*/  SHF.L.U32 R8, R7, R8, RZ ;  /* 0x0000000807087219 */ /* 0x000fe400000006ff */
[----:B------:R-:W-:Y:S02]  /*0700*/  SEL R6, R9, RZ, P2 ;  /* 0x000000ff09067207 */ /* 0x000fe40001000000 */
[----:B------:R-:W-:Y:S02]  /*0710*/  ISETP.NE.AND P1, PT, R8, RZ, P1 ;  /* 0x000000ff0800720c */ /* 0x000fe40000f25270 */
[----:B------:R-:W-:Y:S02]  /*0720*/  SHF.R.U32.HI R6, RZ, R6, R7 ;  /* 0x00000006ff067219 */ /* 0x000fe40000011607 */
[----:B------:R-:W-:Y:S02]  /*0730*/  PLOP3.LUT P0, PT, P0, P1, PT, 0xf8, 0x8f ;  /* 0x00000000008f781c */ /* 0x000fe40000703f70 */
[----:B------:R-:W-:-:S02]  /*0740*/  SHF.R.U32.HI R8, RZ, 0x1, R6 ;  /* 0x00000001ff087819 */ /* 0x000fc40000011606 */
[----:B------:R-:W-:-:S04]  /*0750*/  SEL R3, RZ, 0x1, !P0 ;  /* 0x00000001ff037807 */ /* 0x000fc80004000000 */
[----:B------:R-:W-:-:S04]  /*0760*/  LOP3.LUT R3, R3, 0x1, R8, 0xf8, !PT ;  /* 0x0000000103037812 */ /* 0x000fc800078ef808 */
[----:B------:R-:W-:-:S05]  /*0770*/  LOP3.LUT R3, R3, R6, RZ, 0xc0, !PT ;  /* 0x0000000603037212 */ /* 0x000fca00078ec0ff */
[----:B------:R-:W-:-:S05]  /*0780*/  IMAD.IADD R3, R8, 0x1, R3 ;  /* 0x0000000108037824 */ /* 0x000fca00078e0203 */
[----:B------:R-:W-:Y:S01]  /*0790*/  LOP3.LUT R0, R3, R0, RZ, 0xfc, !PT ;  /* 0x0000000003007212 */ /* 0x000fe200078efcff */
[----:B------:R-:W-:Y:S06]  /*07a0*/  BRA `(.L_x_19) ;  /* 0x0000000000107947 */ /* 0x000fec0003800000 */
.L_x_18:
[----:B------:R-:W-:-:S04]  /*07b0*/  LOP3.LUT R0, R0, 0x80000000, RZ, 0xc0, !PT ;  /* 0x8000000000007812 */ /* 0x000fc800078ec0ff */
[----:B------:R-:W-:Y:S01]  /*07c0*/  LOP3.LUT R0, R0, 0x7f800000, RZ, 0xfc, !PT ;  /* 0x7f80000000007812 */ /* 0x000fe200078efcff */
[----:B------:R-:W-:Y:S06]  /*07d0*/  BRA `(.L_x_19) ;  /* 0x0000000000047947 */ /* 0x000fec0003800000 */
.L_x_17:
[----:B------:R-:W-:-:S07]  /*07e0*/  IMAD R0, R7, 0x800000, R0 ;  /* 0x0080000007007824 */ /* 0x000fce00078e0200 */
.L_x_19:
[----:B------:R-:W-:Y:S05]  /*07f0*/  BSYNC.RECONVERGENT B2 ;  /* 0x0000000000027941 */ /* 0x000fea0003800200 */
.L_x_16:
[----:B------:R-:W-:Y:S05]  /*0800*/  BRA `(.L_x_20) ;  /* 0x0000000000207947 */ /* 0x000fea0003800000 */
.L_x_15:
[----:B------:R-:W-:-:S04]  /*0810*/  LOP3.LUT R0, R9, 0x80000000, R8, 0x48, !PT ;  /* 0x8000000009007812 */ /* 0x000fc800078e4808 */
[----:B------:R-:W-:Y:S01]  /*0820*/  LOP3.LUT R0, R0, 0x7f800000, RZ, 0xfc, !PT ;  /* 0x7f80000000007812 */ /* 0x000fe200078efcff */
[----:B------:R-:W-:Y:S06]  /*0830*/  BRA `(.L_x_20) ;  /* 0x0000000000147947 */ /* 0x000fec0003800000 */
.L_x_14:
[----:B------:R-:W-:Y:S01]  /*0840*/  LOP3.LUT R0, R9, 0x80000000, R8, 0x48, !PT ;  /* 0x8000000009007812 */ /* 0x000fe200078e4808 */
[----:B------:R-:W-:Y:S06]  /*0850*/  BRA `(.L_x_20) ;  /* 0x00000000000c7947 */ /* 0x000fec0003800000 */
.L_x_13:
[----:B------:R-:W0:Y:S01]  /*0860*/  MUFU.RSQ R0, -QNAN ;  /* 0xffc0000000007908 */ /* 0x000e220000001400 */
[----:B------:R-:W-:Y:S05]  /*0870*/  BRA `(.L_x_20) ;  /* 0x0000000000047947 */ /* 0x000fea0003800000 */
.L_x_12:
[----:B------:R-:W-:-:S07]  /*0880*/  FADD.FTZ R0, R0, R3 ;  /* 0x0000000300007221 */ /* 0x000fce0000010000 */
.L_x_20:
[----:B------:R-:W-:Y:S05]  /*0890*/  BSYNC.RECONVERGENT B1 ;  /* 0x0000000000017941 */ /* 0x000fea0003800200 */
.L_x_10:
[----:B------:R-:W-:-:S04]  /*08a0*/  IMAD.MOV.U32 R3, RZ, RZ, 0x0 ;  /* 0x00000000ff037424 */ /* 0x000fc800078e00ff */
[----:B0-----:R-:W-:Y:S05]  /*08b0*/  RET.REL.NODEC R2 `(_Z12travelkernelP3CarPiii) ;  /* 0xfffffff402d07950 */ /* 0x001fea0003c3ffff */
.L_x_21:
        /* <DEDUP_REMOVED lines=12> */
.L_x_22:


//--------------------- .nv.global.init           --------------------------
	.section	.nv.global.init,"aw",@progbits
.nv.global.init:
	.type		$str,@object
	.size		$str,($str$1 - $str)
$str:
        /*0000*/ 	.byte	0x25, 0x64, 0x2c, 0x20, 0x25, 0x66, 0x0a, 0x00
	.type		$str$1,@object
	.size		$str$1,(.L_46 - $str$1)
$str$1:
        /*0008*/ 	.byte	0x25, 0x64, 0x2c, 0x20, 0x25, 0x64, 0x0a, 0x00
.L_46:


//--------------------- .nv.shared.reserved.0     --------------------------
	.section	.nv.shared.reserved.0,"aw",@nobits
	.weak		__nv_reservedSMEM_offset_0_alias
	.size		__nv_reservedSMEM_offset_0_alias, 0, 64
	.other		__nv_reservedSMEM_offset_0_alias,@"STO_CUDA_RESERVED_SHARED STV_DEFAULT"
__nv_reservedSMEM_offset_0_alias:
	.zero		0
	.zero		64


//--------------------- .nv.global                --------------------------
	.section	.nv.global,"aw",@nobits
.nv.global:
	.type		_ZN34_INTERNAL_1ebb73a2_4_k_cu_55ad14d56thrust24THRUST_300001_SM_1000_NS12placeholders2_8E,@object
	.size		_ZN34_INTERNAL_1ebb73a2_4_k_cu_55ad14d56thrust24THRUST_300001_SM_1000_NS12placeholders2_8E,(_ZN34_INTERNAL_1ebb73a2_4_k_cu_55ad14d54cuda3std3__436_GLOBAL__N__1ebb73a2_4_k_cu_55ad14d56ignoreE - _ZN34_INTERNAL_1ebb73a2_4_k_cu_55ad14d56thrust24THRUST_300001_SM_1000_NS12placeholders2_8E)
_ZN34_INTERNAL_1ebb73a2_4_k_cu_55ad14d56thrust24THRUST_300001_SM_1000_NS12placeholders2_8E:
	.zero		1
	.type		_ZN34_INTERNAL_1ebb73a2_4_k_cu_55ad14d54cuda3std3__436_GLOBAL__N__1ebb73a2_4_k_cu_55ad14d56ignoreE,@object
	.size		_ZN34_INTERNAL_1ebb73a2_4_k_cu_55ad14d54cuda3std3__436_GLOBAL__N__1ebb73a2_4_k_cu_55ad14d56ignoreE,(_ZN34_INTERNAL_1ebb73a2_4_k_cu_55ad14d54cuda3std6ranges3__45__cpo4dataE - _ZN34_INTERNAL_1ebb73a2_4_k_cu_55ad14d54cuda3std3__436_GLOBAL__N__1ebb73a2_4_k_cu_55ad14d56ignoreE)
_ZN34_INTERNAL_1ebb73a2_4_k_cu_55ad14d54cuda3std3__436_GLOBAL__N__1ebb73a2_4_k_cu_55ad14d56ignoreE:
	.zero		1
	.type		_ZN34_INTERNAL_1ebb73a2_4_k_cu_55ad14d54cuda3std6ranges3__45__cpo4dataE,@object
	.size		_ZN34_INTERNAL_1ebb73a2_4_k_cu_55ad14d54cuda3std6ranges3__45__cpo4dataE,(_ZN34_INTERNAL_1ebb73a2_4_k_cu_55ad14d56thrust24THRUST_300001_SM_1000_NS6system3cpp3parE - _ZN34_INTERNAL_1ebb73a2_4_k_cu_55ad14d54cuda3std6ranges3__45__cpo4dataE)
_ZN34_INTERNAL_1ebb73a2_4_k_cu_55ad14d54cuda3std6ranges3__45__cpo4dataE:
	.zero		1
	.type		_ZN34_INTERNAL_1ebb73a2_4_k_cu_55ad14d56thrust24THRUST_300001_SM_1000_NS6system3cpp3parE,@object
	.size		_ZN34_INTERNAL_1ebb73a2_4_k_cu_55ad14d56thrust24THRUST_300001_SM_1000_NS6system3cpp3parE,(_ZN34_INTERNAL_1ebb73a2_4_k_cu_55ad14d54cuda3std3__45__cpo5beginE - _ZN34_INTERNAL_1ebb73a2_4_k_cu_55ad14d56thrust24THRUST_300001_SM_1000_NS6system3cpp3parE)
_ZN34_INTERNAL_1ebb73a2_4_k_cu_55ad14d56thrust24THRUST_300001_SM_1000_NS6system3cpp3parE:
	.zero		1
	.type		_ZN34_INTERNAL_1ebb73a2_4_k_cu_55ad14d54cuda3std3__45__cpo5beginE,@object
	.size		_ZN34_INTERNAL_1ebb73a2_4_k_cu_55ad14d54cuda3std3__45__cpo5beginE,(_ZN34_INTERNAL_1ebb73a2_4_k_cu_55ad14d54cuda3std6ranges3__45__cpo5beginE - _ZN34_INTERNAL_1ebb73a2_4_k_cu_55ad14d54cuda3std3__45__cpo5beginE)
_ZN34_INTERNAL_1ebb73a2_4_k_cu_55ad14d54cuda3std3__45__cpo5beginE:
	.zero		1
	.type		_ZN34_INTERNAL_1ebb73a2_4_k_cu_55ad14d54cuda3std6ranges3__45__cpo5beginE,@object
	.size		_ZN34_INTERNAL_1ebb73a2_4_k_cu_55ad14d54cuda3std6ranges3__45__cpo5beginE,(_ZN34_INTERNAL_1ebb73a2_4_k_cu_55ad14d56thrust24THRUST_300001_SM_1000_NS6deviceE - _ZN34_INTERNAL_1ebb73a2_4_k_cu_55ad14d54cuda3std6ranges3__45__cpo5beginE)
_ZN34_INTERNAL_1ebb73a2_4_k_cu_55ad14d54cuda3std6ranges3__45__cpo5beginE:
	.zero		1
	.type		_ZN34_INTERNAL_1ebb73a2_4_k_cu_55ad14d56thrust24THRUST_300001_SM_1000_NS6deviceE,@object
	.size		_ZN34_INTERNAL_1ebb73a2_4_k_cu_55ad14d56thrust24THRUST_300001_SM_1000_NS6deviceE,(_ZN34_INTERNAL_1ebb73a2_4_k_cu_55ad14d54cuda3std3__47nulloptE - _ZN34_INTERNAL_1ebb73a2_4_k_cu_55ad14d56thrust24THRUST_300001_SM_1000_NS6deviceE)
_ZN34_INTERNAL_1ebb73a2_4_k_cu_55ad14d56thrust24THRUST_300001_SM_1000_NS6deviceE:
	.zero		1
	.type		_ZN34_INTERNAL_1ebb73a2_4_k_cu_55ad14d54cuda3std3__47nulloptE,@object
	.size		_ZN34_INTERNAL_1ebb73a2_4_k_cu_55ad14d54cuda3std3__47nulloptE,(_ZN34_INTERNAL_1ebb73a2_4_k_cu_55ad14d54cuda3std6ranges3__45__cpo8distanceE - _ZN34_INTERNAL_1ebb73a2_4_k_cu_55ad14d54cuda3std3__47nulloptE)
_ZN34_INTERNAL_1ebb73a2_4_k_cu_55ad14d54cuda3std3__47nulloptE:
	.zero		1
	.type		_ZN34_INTERNAL_1ebb73a2_4_k_cu_55ad14d54cuda3std6ranges3__45__cpo8distanceE,@object
	.size		_ZN34_INTERNAL_1ebb73a2_4_k_cu_55ad14d54cuda3std6ranges3__45__cpo8distanceE,(_ZN34_INTERNAL_1ebb73a2_4_k_cu_55ad14d56thrust24THRUST_300001_SM_1000_NS12placeholders2_4E - _ZN34_INTERNAL_1ebb73a2_4_k_cu_55ad14d54cuda3std6ranges3__45__cpo8distanceE)
_ZN34_INTERNAL_1ebb73a2_4_k_cu_55ad14d54cuda3std6ranges3__45__cpo8distanceE:
	.zero		1
	.type		_ZN34_INTERNAL_1ebb73a2_4_k_cu_55ad14d56thrust24THRUST_300001_SM_1000_NS12placeholders2_4E,@object
	.size		_ZN34_INTERNAL_1ebb73a2_4_k_cu_55ad14d56thrust24THRUST_300001_SM_1000_NS12placeholders2_4E,(_ZN34_INTERNAL_1ebb73a2_4_k_cu_55ad14d54cuda3std3__45__cpo6rbeginE - _ZN34_INTERNAL_1ebb73a2_4_k_cu_55ad14d56thrust24THRUST_300001_SM_1000_NS12placeholders2_4E)
_ZN34_INTERNAL_1ebb73a2_4_k_cu_55ad14d56thrust24THRUST_300001_SM_1000_NS12placeholders2_4E:
	.zero		1
	.type		_ZN34_INTERNAL_1ebb73a2_4_k_cu_55ad14d54cuda3std3__45__cpo6rbeginE,@object
	.size		_ZN34_INTERNAL_1ebb73a2_4_k_cu_55ad14d54cuda3std3__45__cpo6rbeginE,(_ZN34_INTERNAL_1ebb73a2_4_k_cu_55ad14d54cuda3std6ranges3__45__cpo7advanceE - _ZN34_INTERNAL_1ebb73a2_4_k_cu_55ad14d54cuda3std3__45__cpo6rbeginE)
_ZN34_INTERNAL_1ebb73a2_4_k_cu_55ad14d54cuda3std3__45__cpo6rbeginE:
	.zero		1
	.type		_ZN34_INTERNAL_1ebb73a2_4_k_cu_55ad14d54cuda3std6ranges3__45__cpo7advanceE,@object
	.size		_ZN34_INTERNAL_1ebb73a2_4_k_cu_55ad14d54cuda3std6ranges3__45__cpo7advanceE,(_ZN34_INTERNAL_1ebb73a2_4_k_cu_55ad14d56thrust24THRUST_300001_SM_1000_NS12placeholders3_10E - _ZN34_INTERNAL_1ebb73a2_4_k_cu_55ad14d54cuda3std6ranges3__45__cpo7advanceE)
_ZN34_INTERNAL_1ebb73a2_4_k_cu_55ad14d54cuda3std6ranges3__45__cpo7advanceE:
	.zero		1
	.type		_ZN34_INTERNAL_1ebb73a2_4_k_cu_55ad14d56thrust24THRUST_300001_SM_1000_NS12placeholders3_10E,@object
	.size		_ZN34_INTERNAL_1ebb73a2_4_k_cu_55ad14d56thrust24THRUST_300001_SM_1000_NS12placeholders3_10E,(_ZN34_INTERNAL_1ebb73a2_4_k_cu_55ad14d54cuda3std3__48in_placeE - _ZN34_INTERNAL_1ebb73a2_4_k_cu_55ad14d56thrust24THRUST_300001_SM_1000_NS12placeholders3_10E)
_ZN34_INTERNAL_1ebb73a2_4_k_cu_55ad14d56thrust24THRUST_300001_SM_1000_NS12placeholders3_10E:
	.zero		1
	.type		_ZN34_INTERNAL_1ebb73a2_4_k_cu_55ad14d54cuda3std3__48in_placeE,@object
	.size		_ZN34_INTERNAL_1ebb73a2_4_k_cu_55ad14d54cuda3std3__48in_placeE,(_ZN34_INTERNAL_1ebb73a2_4_k_cu_55ad14d54cuda3std6ranges3__45__cpo4sizeE - _ZN34_INTERNAL_1ebb73a2_4_k_cu_55ad14d54cuda3std3__48in_placeE)
_ZN34_INTERNAL_1ebb73a2_4_k_cu_55ad14d54cuda3std3__48in_placeE:
	.zero		1
	.type		_ZN34_INTERNAL_1ebb73a2_4_k_cu_55ad14d54cuda3std6ranges3__45__cpo4sizeE,@object
	.size		_ZN34_INTERNAL_1ebb73a2_4_k_cu_55ad14d54cuda3std6ranges3__45__cpo4sizeE,(_ZN34_INTERNAL_1ebb73a2_4_k_cu_55ad14d56thrust24THRUST_300001_SM_1000_NS12placeholders2_2E - _ZN34_INTERNAL_1ebb73a2_4_k_cu_55ad14d54cuda3std6ranges3__45__cpo4sizeE)
_ZN34_INTERNAL_1ebb73a2_4_k_cu_55ad14d54cuda3std6ranges3__45__cpo4sizeE:
	.zero		1
	.type		_ZN34_INTERNAL_1ebb73a2_4_k_cu_55ad14d56thrust24THRUST_300001_SM_1000_NS12placeholders2_2E,@object
	.size		_ZN34_INTERNAL_1ebb73a2_4_k_cu_55ad14d56thrust24THRUST_300001_SM_1000_NS12placeholders2_2E,(_ZN34_INTERNAL_1ebb73a2_4_k_cu_55ad14d54cuda3std3__45__cpo6cbeginE - _ZN34_INTERNAL_1ebb73a2_4_k_cu_55ad14d56thrust24THRUST_300001_SM_1000_NS12placeholders2_2E)
_ZN34_INTERNAL_1ebb73a2_4_k_cu_55ad14d56thrust24THRUST_300001_SM_1000_NS12placeholders2_2E:
	.zero		1
	.type		_ZN34_INTERNAL_1ebb73a2_4_k_cu_55ad14d54cuda3std3__45__cpo6cbeginE,@object
	.size		_ZN34_INTERNAL_1ebb73a2_4_k_cu_55ad14d54cuda3std3__45__cpo6cbeginE,(_ZN34_INTERNAL_1ebb73a2_4_k_cu_55ad14d54cuda3std6ranges3__45__cpo6cbeginE - _ZN34_INTERNAL_1ebb73a2_4_k_cu_55ad14d54cuda3std3__45__cpo6cbeginE)
_ZN34_INTERNAL_1ebb73a2_4_k_cu_55ad14d54cuda3std3__45__cpo6cbeginE:
	.zero		1
	.type		_ZN34_INTERNAL_1ebb73a2_4_k_cu_55ad14d54cuda3std6ranges3__45__cpo6cbeginE,@object
	.size		_ZN34_INTERNAL_1ebb73a2_4_k_cu_55ad14d54cuda3std6ranges3__45__cpo6cbeginE,(_ZN34_INTERNAL_1ebb73a2_4_k_cu_55ad14d56thrust24THRUST_300001_SM_1000_NS12placeholders2_6E - _ZN34_INTERNAL_1ebb73a2_4_k_cu_55ad14d54cuda3std6ranges3__45__cpo6cbeginE)
_ZN34_INTERNAL_1ebb73a2_4_k_cu_55ad14d54cuda3std6ranges3__45__cpo6cbeginE:
	.zero		1
	.type		_ZN34_INTERNAL_1ebb73a2_4_k_cu_55ad14d56thrust24THRUST_300001_SM_1000_NS12placeholders2_6E,@object
	.size		_ZN34_INTERNAL_1ebb73a2_4_k_cu_55ad14d56thrust24THRUST_300001_SM_1000_NS12placeholders2_6E,(_ZN34_INTERNAL_1ebb73a2_4_k_cu_55ad14d54cuda3std3__45__cpo7crbeginE - _ZN34_INTERNAL_1ebb73a2_4_k_cu_55ad14d56thrust24THRUST_300001_SM_1000_NS12placeholders2_6E)
_ZN34_INTERNAL_1ebb73a2_4_k_cu_55ad14d56thrust24THRUST_300001_SM_1000_NS12placeholders2_6E:
	.zero		1
	.type		_ZN34_INTERNAL_1ebb73a2_4_k_cu_55ad14d54cuda3std3__45__cpo7crbeginE,@object
	.size		_ZN34_INTERNAL_1ebb73a2_4_k_cu_55ad14d54cuda3std3__45__cpo7crbeginE,(_ZN34_INTERNAL_1ebb73a2_4_k_cu_55ad14d54cuda3std6ranges3__45__cpo4nextE - _ZN34_INTERNAL_1ebb73a2_4_k_cu_55ad14d54cuda3std3__45__cpo7crbeginE)
_ZN34_INTERNAL_1ebb73a2_4_k_cu_55ad14d54cuda3std3__45__cpo7crbeginE:
	.zero		1
	.type		_ZN34_INTERNAL_1ebb73a2_4_k_cu_55ad14d54cuda3std6ranges3__45__cpo4nextE,@object
	.size		_ZN34_INTERNAL_1ebb73a2_4_k_cu_55ad14d54cuda3std6ranges3__45__cpo4nextE,(_ZN34_INTERNAL_1ebb73a2_4_k_cu_55ad14d54cuda3std6ranges3__45__cpo4swapE - _ZN34_INTERNAL_1ebb73a2_4_k_cu_55ad14d54cuda3std6ranges3__45__cpo4nextE)
_ZN34_INTERNAL_1ebb73a2_4_k_cu_55ad14d54cuda3std6ranges3__45__cpo4nextE:
	.zero		1
	.type		_ZN34_INTERNAL_1ebb73a2_4_k_cu_55ad14d54cuda3std6ranges3__45__cpo4swapE,@object
	.size		_ZN34_INTERNAL_1ebb73a2_4_k_cu_55ad14d54cuda3std6ranges3__45__cpo4swapE,(_ZN34_INTERNAL_1ebb73a2_4_k_cu_55ad14d56thrust24THRUST_300001_SM_1000_NS8cuda_cub10par_nosyncE - _ZN34_INTERNAL_1ebb73a2_4_k_cu_55ad14d54cuda3std6ranges3__45__cpo4swapE)
_ZN34_INTERNAL_1ebb73a2_4_k_cu_55ad14d54cuda3std6ranges3__45__cpo4swapE:
	.zero		1
	.type		_ZN34_INTERNAL_1ebb73a2_4_k_cu_55ad14d56thrust24THRUST_300001_SM_1000_NS8cuda_cub10par_nosyncE,@object
	.size		_ZN34_INTERNAL_1ebb73a2_4_k_cu_55ad14d56thrust24THRUST_300001_SM_1000_NS8cuda_cub10par_nosyncE,(_ZN34_INTERNAL_1ebb73a2_4_k_cu_55ad14d56thrust24THRUST_300001_SM_1000_NS3seqE - _ZN34_INTERNAL_1ebb73a2_4_k_cu_55ad14d56thrust24THRUST_300001_SM_1000_NS8cuda_cub10par_nosyncE)
_ZN34_INTERNAL_1ebb73a2_4_k_cu_55ad14d56thrust24THRUST_300001_SM_1000_NS8cuda_cub10par_nosyncE:
	.zero		1
	.type		_ZN34_INTERNAL_1ebb73a2_4_k_cu_55ad14d56thrust24THRUST_300001_SM_1000_NS3seqE,@object
	.size		_ZN34_INTERNAL_1ebb73a2_4_k_cu_55ad14d56thrust24THRUST_300001_SM_1000_NS3seqE,(_ZN34_INTERNAL_1ebb73a2_4_k_cu_55ad14d54cuda3std3__420unreachable_sentinelE - _ZN34_INTERNAL_1ebb73a2_4_k_cu_55ad14d56thrust24THRUST_300001_SM_1000_NS3seqE)
_ZN34_INTERNAL_1ebb73a2_4_k_cu_55ad14d56thrust24THRUST_300001_SM_1000_NS3seqE:
	.zero		1
	.type		_ZN34_INTERNAL_1ebb73a2_4_k_cu_55ad14d54cuda3std3__420unreachable_sentinelE,@object
	.size		_ZN34_INTERNAL_1ebb73a2_4_k_cu_55ad14d54cuda3std3__420unreachable_sentinelE,(_ZN34_INTERNAL_1ebb73a2_4_k_cu_55ad14d54cuda3std6ranges3__45__cpo5ssizeE - _ZN34_INTERNAL_1ebb73a2_4_k_cu_55ad14d54cuda3std3__420unreachable_sentinelE)
_ZN34_INTERNAL_1ebb73a2_4_k_cu_55ad14d54cuda3std3__420unreachable_sentinelE:
	.zero		1
	.type		_ZN34_INTERNAL_1ebb73a2_4_k_cu_55ad14d54cuda3std6ranges3__45__cpo5ssizeE,@object
	.size		_ZN34_INTERNAL_1ebb73a2_4_k_cu_55ad14d54cuda3std6ranges3__45__cpo5ssizeE,(_ZN34_INTERNAL_1ebb73a2_4_k_cu_55ad14d56thrust24THRUST_300001_SM_1000_NS12placeholders2_3E - _ZN34_INTERNAL_1ebb73a2_4_k_cu_55ad14d54cuda3std6ranges3__45__cpo5ssizeE)
_ZN34_INTERNAL_1ebb73a2_4_k_cu_55ad14d54cuda3std6ranges3__45__cpo5ssizeE:
	.zero		1
	.type		_ZN34_INTERNAL_1ebb73a2_4_k_cu_55ad14d56thrust24THRUST_300001_SM_1000_NS12placeholders2_3E,@object
	.size		_ZN34_INTERNAL_1ebb73a2_4_k_cu_55ad14d56thrust24THRUST_300001_SM_1000_NS12placeholders2_3E,(_ZN34_INTERNAL_1ebb73a2_4_k_cu_55ad14d54cuda3std3__45__cpo4cendE - _ZN34_INTERNAL_1ebb73a2_4_k_cu_55ad14d56thrust24THRUST_300001_SM_1000_NS12placeholders2_3E)
_ZN34_INTERNAL_1ebb73a2_4_k_cu_55ad14d56thrust24THRUST_300001_SM_1000_NS12placeholders2_3E:
	.zero		1
	.type		_ZN34_INTERNAL_1ebb73a2_4_k_cu_55ad14d54cuda3std3__45__cpo4cendE,@object
	.size		_ZN34_INTERNAL_1ebb73a2_4_k_cu_55ad14d54cuda3std3__45__cpo4cendE,(_ZN34_INTERNAL_1ebb73a2_4_k_cu_55ad14d54cuda3std6ranges3__45__cpo4cendE - _ZN34_INTERNAL_1ebb73a2_4_k_cu_55ad14d54cuda3std3__45__cpo4cendE)
_ZN34_INTERNAL_1ebb73a2_4_k_cu_55ad14d54cuda3std3__45__cpo4cendE:
	.zero		1
	.type		_ZN34_INTERNAL_1ebb73a2_4_k_cu_55ad14d54cuda3std6ranges3__45__cpo4cendE,@object
	.size		_ZN34_INTERNAL_1ebb73a2_4_k_cu_55ad14d54cuda3std6ranges3__45__cpo4cendE,(_ZN34_INTERNAL_1ebb73a2_4_k_cu_55ad14d56thrust24THRUST_300001_SM_1000_NS12placeholders2_7E - _ZN34_INTERNAL_1ebb73a2_4_k_cu_55ad14d54cuda3std6ranges3__45__cpo4cendE)
_ZN34_INTERNAL_1ebb73a2_4_k_cu_55ad14d54cuda3std6ranges3__45__cpo4cendE:
	.zero		1
	.type		_ZN34_INTERNAL_1ebb73a2_4_k_cu_55ad14d56thrust24THRUST_300001_SM_1000_NS12placeholders2_7E,@object
	.size		_ZN34_INTERNAL_1ebb73a2_4_k_cu_55ad14d56thrust24THRUST_300001_SM_1000_NS12placeholders2_7E,(_ZN34_INTERNAL_1ebb73a2_4_k_cu_55ad14d54cuda3std3__45__cpo5crendE - _ZN34_INTERNAL_1ebb73a2_4_k_cu_55ad14d56thrust24THRUST_300001_SM_1000_NS12placeholders2_7E)
_ZN34_INTERNAL_1ebb73a2_4_k_cu_55ad14d56thrust24THRUST_300001_SM_1000_NS12placeholders2_7E:
	.zero		1
	.type		_ZN34_INTERNAL_1ebb73a2_4_k_cu_55ad14d54cuda3std3__45__cpo5crendE,@object
	.size		_ZN34_INTERNAL_1ebb73a2_4_k_cu_55ad14d54cuda3std3__45__cpo5crendE,(_ZN34_INTERNAL_1ebb73a2_4_k_cu_55ad14d54cuda3std6ranges3__45__cpo4prevE - _ZN34_INTERNAL_1ebb73a2_4_k_cu_55ad14d54cuda3std3__45__cpo5crendE)
_ZN34_INTERNAL_1ebb73a2_4_k_cu_55ad14d54cuda3std3__45__cpo5crendE:
	.zero		1
	.type		_ZN34_INTERNAL_1ebb73a2_4_k_cu_55ad14d54cuda3std6ranges3__45__cpo4prevE,@object
	.size		_ZN34_INTERNAL_1ebb73a2_4_k_cu_55ad14d54cuda3std6ranges3__45__cpo4prevE,(_ZN34_INTERNAL_1ebb73a2_4_k_cu_55ad14d54cuda3std6ranges3__45__cpo9iter_moveE - _ZN34_INTERNAL_1ebb73a2_4_k_cu_55ad14d54cuda3std6ranges3__45__cpo4prevE)
_ZN34_INTERNAL_1ebb73a2_4_k_cu_55ad14d54cuda3std6ranges3__45__cpo4prevE:
	.zero		1
	.type		_ZN34_INTERNAL_1ebb73a2_4_k_cu_55ad14d54cuda3std6ranges3__45__cpo9iter_moveE,@object
	.size		_ZN34_INTERNAL_1ebb73a2_4_k_cu_55ad14d54cuda3std6ranges3__45__cpo9iter_moveE,(_ZN34_INTERNAL_1ebb73a2_4_k_cu_55ad14d56thrust24THRUST_300001_SM_1000_NS6system6detail10sequential3seqE - _ZN34_INTERNAL_1ebb73a2_4_k_cu_55ad14d54cuda3std6ranges3__45__cpo9iter_moveE)
_ZN34_INTERNAL_1ebb73a2_4_k_cu_55ad14d54cuda3std6ranges3__45__cpo9iter_moveE:
	.zero		1
	.type		_ZN34_INTERNAL_1ebb73a2_4_k_cu_55ad14d56thrust24THRUST_300001_SM_1000_NS6system6detail10sequential3seqE,@object
	.size		_ZN34_INTERNAL_1ebb73a2_4_k_cu_55ad14d56thrust24THRUST_300001_SM_1000_NS6system6detail10sequential3seqE,(_ZN34_INTERNAL_1ebb73a2_4_k_cu_55ad14d56thrust24THRUST_300001_SM_1000_NS12placeholders2_9E - _ZN34_INTERNAL_1ebb73a2_4_k_cu_55ad14d56thrust24THRUST_300001_SM_1000_NS6system6detail10sequential3seqE)
_ZN34_INTERNAL_1ebb73a2_4_k_cu_55ad14d56thrust24THRUST_300001_SM_1000_NS6system6detail10sequential3seqE:
	.zero		1
	.type		_ZN34_INTERNAL_1ebb73a2_4_k_cu_55ad14d56thrust24THRUST_300001_SM_1000_NS12placeholders2_9E,@object
	.size		_ZN34_INTERNAL_1ebb73a2_4_k_cu_55ad14d56thrust24THRUST_300001_SM_1000_NS12placeholders2_9E,(_ZN34_INTERNAL_1ebb73a2_4_k_cu_55ad14d54cuda3std3__419piecewise_constructE - _ZN34_INTERNAL_1ebb73a2_4_k_cu_55ad14d56thrust24THRUST_300001_SM_1000_NS12placeholders2_9E)
_ZN34_INTERNAL_1ebb73a2_4_k_cu_55ad14d56thrust24THRUST_300001_SM_1000_NS12placeholders2_9E:
	.zero		1
	.type		_ZN34_INTERNAL_1ebb73a2_4_k_cu_55ad14d54cuda3std3__419piecewise_constructE,@object
	.size		_ZN34_INTERNAL_1ebb73a2_4_k_cu_55ad14d54cuda3std3__419piecewise_constructE,(_ZN34_INTERNAL_1ebb73a2_4_k_cu_55ad14d54cuda3std6ranges3__45__cpo5cdataE - _ZN34_INTERNAL_1ebb73a2_4_k_cu_55ad14d54cuda3std3__419piecewise_constructE)
_ZN34_INTERNAL_1ebb73a2_4_k_cu_55ad14d54cuda3std3__419piecewise_constructE:
	.zero		1
	.type		_ZN34_INTERNAL_1ebb73a2_4_k_cu_55ad14d54cuda3std6ranges3__45__cpo5cdataE,@object
	.size		_ZN34_INTERNAL_1ebb73a2_4_k_cu_55ad14d54cuda3std6ranges3__45__cpo5cdataE,(_ZN34_INTERNAL_1ebb73a2_4_k_cu_55ad14d56thrust24THRUST_300001_SM_1000_NS12placeholders2_1E - _ZN34_INTERNAL_1ebb73a2_4_k_cu_55ad14d54cuda3std6ranges3__45__cpo5cdataE)
_ZN34_INTERNAL_1ebb73a2_4_k_cu_55ad14d54cuda3std6ranges3__45__cpo5cdataE:
	.zero		1
	.type		_ZN34_INTERNAL_1ebb73a2_4_k_cu_55ad14d56thrust24THRUST_300001_SM_1000_NS12placeholders2_1E,@object
	.size		_ZN34_INTERNAL_1ebb73a2_4_k_cu_55ad14d56thrust24THRUST_300001_SM_1000_NS12placeholders2_1E,(_ZN34_INTERNAL_1ebb73a2_4_k_cu_55ad14d54cuda3std3__45__cpo3endE - _ZN34_INTERNAL_1ebb73a2_4_k_cu_55ad14d56thrust24THRUST_300001_SM_1000_NS12placeholders2_1E)
_ZN34_INTERNAL_1ebb73a2_4_k_cu_55ad14d56thrust24THRUST_300001_SM_1000_NS12placeholders2_1E:
	.zero		1
	.type		_ZN34_INTERNAL_1ebb73a2_4_k_cu_55ad14d54cuda3std3__45__cpo3endE,@object
	.size		_ZN34_INTERNAL_1ebb73a2_4_k_cu_55ad14d54cuda3std3__45__cpo3endE,(_ZN34_INTERNAL_1ebb73a2_4_k_cu_55ad14d54cuda3std6ranges3__45__cpo3endE - _ZN34_INTERNAL_1ebb73a2_4_k_cu_55ad14d54cuda3std3__45__cpo3endE)
_ZN34_INTERNAL_1ebb73a2_4_k_cu_55ad14d54cuda3std3__45__cpo3endE:
	.zero		1
	.type		_ZN34_INTERNAL_1ebb73a2_4_k_cu_55ad14d54cuda3std6ranges3__45__cpo3endE,@object
	.size		_ZN34_INTERNAL_1ebb73a2_4_k_cu_55ad14d54cuda3std6ranges3__45__cpo3endE,(_ZN34_INTERNAL_1ebb73a2_4_k_cu_55ad14d56thrust24THRUST_300001_SM_1000_NS12placeholders2_5E - _ZN34_INTERNAL_1ebb73a2_4_k_cu_55ad14d54cuda3std6ranges3__45__cpo3endE)
_ZN34_INTERNAL_1ebb73a2_4_k_cu_55ad14d54cuda3std6ranges3__45__cpo3endE:
	.zero		1
	.type		_ZN34_INTERNAL_1ebb73a2_4_k_cu_55ad14d56thrust24THRUST_300001_SM_1000_NS12placeholders2_5E,@object
	.size		_ZN34_INTERNAL_1ebb73a2_4_k_cu_55ad14d56thrust24THRUST_300001_SM_1000_NS12placeholders2_5E,(_ZN34_INTERNAL_1ebb73a2_4_k_cu_55ad14d54cuda3std3__45__cpo4rendE - _ZN34_INTERNAL_1ebb73a2_4_k_cu_55ad14d56thrust24THRUST_300001_SM_1000_NS12placeholders2_5E)
_ZN34_INTERNAL_1ebb73a2_4_k_cu_55ad14d56thrust24THRUST_300001_SM_1000_NS12placeholders2_5E:
	.zero		1
	.type		_ZN34_INTERNAL_1ebb73a2_4_k_cu_55ad14d54cuda3std3__45__cpo4rendE,@object
	.size		_ZN34_INTERNAL_1ebb73a2_4_k_cu_55ad14d54cuda3std3__45__cpo4rendE,(_ZN34_INTERNAL_1ebb73a2_4_k_cu_55ad14d54cuda3std6ranges3__45__cpo9iter_swapE - _ZN34_INTERNAL_1ebb73a2_4_k_cu_55ad14d54cuda3std3__45__cpo4rendE)
_ZN34_INTERNAL_1ebb73a2_4_k_cu_55ad14d54cuda3std3__45__cpo4rendE:
	.zero		1
	.type		_ZN34_INTERNAL_1ebb73a2_4_k_cu_55ad14d54cuda3std6ranges3__45__cpo9iter_swapE,@object
	.size		_ZN34_INTERNAL_1ebb73a2_4_k_cu_55ad14d54cuda3std6ranges3__45__cpo9iter_swapE,(_ZN34_INTERNAL_1ebb73a2_4_k_cu_55ad14d54cuda3std3__48unexpectE - _ZN34_INTERNAL_1ebb73a2_4_k_cu_55ad14d54cuda3std6ranges3__45__cpo9iter_swapE)
_ZN34_INTERNAL_1ebb73a2_4_k_cu_55ad14d54cuda3std6ranges3__45__cpo9iter_swapE:
	.zero		1
	.type		_ZN34_INTERNAL_1ebb73a2_4_k_cu_55ad14d54cuda3std3__48unexpectE,@object
	.size		_ZN34_INTERNAL_1ebb73a2_4_k_cu_55ad14d54cuda3std3__48unexpectE,(_ZN34_INTERNAL_1ebb73a2_4_k_cu_55ad14d56thrust24THRUST_300001_SM_1000_NS8cuda_cub3parE - _ZN34_INTERNAL_1ebb73a2_4_k_cu_55ad14d54cuda3std3__48unexpectE)
_ZN34_INTERNAL_1ebb73a2_4_k_cu_55ad14d54cuda3std3__48unexpectE:
	.zero		1
	.type		_ZN34_INTERNAL_1ebb73a2_4_k_cu_55ad14d56thrust24THRUST_300001_SM_1000_NS8cuda_cub3parE,@object
	.size		_ZN34_INTERNAL_1ebb73a2_4_k_cu_55ad14d56thrust24THRUST_300001_SM_1000_NS8cuda_cub3parE,(.L_29 - _ZN34_INTERNAL_1ebb73a2_4_k_cu_55ad14d56thrust24THRUST_300001_SM_1000_NS8cuda_cub3parE)
_ZN34_INTERNAL_1ebb73a2_4_k_cu_55ad14d56thrust24THRUST_300001_SM_1000_NS8cuda_cub3parE:
	.zero		1
.L_29:


//--------------------- .nv.constant0._ZN3cub18CUB_300001_SM_10006detail11EmptyKernelIvEEvv --------------------------
	.section	.nv.constant0._ZN3cub18CUB_300001_SM_10006detail11EmptyKernelIvEEvv,"a",@progbits
	.sectionflags	@""
	.align	4
.nv.constant0._ZN3cub18CUB_300001_SM_10006detail11EmptyKernelIvEEvv:
	.zero		896


//--------------------- .nv.constant0._Z10printspeedPii --------------------------
	.section	.nv.constant0._Z10printspeedPii,"a",@progbits
	.sectionflags	@""
	.align	4
.nv.constant0._Z10printspeedPii:
	.zero		908


//--------------------- .nv.constant0._Z8printcarP3Cari --------------------------
	.section	.nv.constant0._Z8printcarP3Cari,"a",@progbits
	.sectionflags	@""
	.align	4
.nv.constant0._Z8printcarP3Cari:
	.zero		908


//--------------------- .nv.constant0._Z10initkernelP3Cari --------------------------
	.section	.nv.constant0._Z10initkernelP3Cari,"a",@progbits
	.sectionflags	@""
	.align	4
.nv.constant0._Z10initkernelP3Cari:
	.zero		908


//--------------------- .nv.constant0._Z13waitingkernelP3Cariii --------------------------
	.section	.nv.constant0._Z13waitingkernelP3Cariii,"a",@progbits
	.sectionflags	@""
	.align	4
.nv.constant0._Z13waitingkernelP3Cariii:
	.zero		916


//--------------------- .nv.constant0._Z12travelkernelP3CarPiii --------------------------
	.section	.nv.constant0._Z12travelkernelP3CarPiii,"a",@progbits
	.sectionflags	@""
	.align	4
.nv.constant0._Z12travelkernelP3CarPiii:
	.zero		920


//--------------------- SYMBOLS --------------------------

	.type		.nv.reservedSmem.offset0,@object
	.size		.nv.reservedSmem.offset0,0x4
	.type		vprintf,@function
